	.target	sm_100a

	.elftype	@"ET_EXEC"


//--------------------- .note.nv.tkinfo           --------------------------
	.section	.note.nv.tkinfo,"",@"SHT_NOTE"
	.sectionflags	@"SHF_NOTE_NV_TKINFO"
	.tkinfo
        /*0018*/ 	.word	0x00000081
        /*0030*/ 	.string	""
        /*0030*/ 	.string	"ptxas-blackwell"
        /*0030*/ 	.string	"Cuda compilation tools, release 12.9, V12.9.86"
        /*0030*/ 	.string	"Build cuda_12.9.r12.9/compiler.36037853_0"
        /*0030*/ 	.string	"-v  -suppress-debug-info  -lineinfo  -arch sm_100a "



//--------------------- .note.nv.cuver            --------------------------
	.section	.note.nv.cuver,"",@"SHT_NOTE"
	.sectionflags	@"SHF_NOTE_NV_CUVER"
        /*0018*/ 	.short	0x0001
        /*001a*/ 	.short	0x0064
        /*001c*/ 	.short	0x0001
        /*001e*/ 	.short	0x0000
        /*0020*/ 	.short	0x0001
        /*0022*/ 	.short	0x0000


//--------------------- .nv.info                  --------------------------
	.section	.nv.info,"",@"SHT_CUDA_INFO"
	.align	4


	//----- nvinfo : EIATTR_REGCOUNT
	.align		4
        /*0000*/ 	.byte	0x04, 0x2f
        /*0002*/ 	.short	(.L_4 - .L_3)
	.align		4
.L_3:
        /*0004*/ 	.word	index@(gluon_tcgen05)
        /*0008*/ 	.word	0x00000087


	//----- nvinfo : EIATTR_FRAME_SIZE
	.align		4
.L_4:
        /*000c*/ 	.byte	0x04, 0x11
        /*000e*/ 	.short	(.L_6 - .L_5)
	.align		4
.L_5:
        /*0010*/ 	.word	index@($__internal_2_$__cuda_sm10x_tcgen05_guardrail_trap_unallocated_columns_being_dealloced)
        /*0014*/ 	.word	0x00000000


	//----- nvinfo : EIATTR_FRAME_SIZE
	.align		4
.L_6:
        /*0018*/ 	.byte	0x04, 0x11
        /*001a*/ 	.short	(.L_8 - .L_7)
	.align		4
.L_7:
        /*001c*/ 	.word	index@($__internal_1_$__cuda_sm10x_tcgen05_guardrail_trap_phase_invalid_during_alloc)
        /*0020*/ 	.word	0x00000000


	//----- nvinfo : EIATTR_FRAME_SIZE
	.align		4
.L_8:
        /*0024*/ 	.byte	0x04, 0x11
        /*0026*/ 	.short	(.L_10 - .L_9)
	.align		4
.L_9:
        /*0028*/ 	.word	index@($__internal_0_$__cuda_sm10x_tcgen05_guardrail_trap_col_being_dealloced_not_returned_by_alloc)
        /*002c*/ 	.word	0x00000000


	//----- nvinfo : EIATTR_FRAME_SIZE
	.align		4
.L_10:
        /*0030*/ 	.byte	0x04, 0x11
        /*0032*/ 	.short	(.L_12 - .L_11)
	.align		4
.L_11:
        /*0034*/ 	.word	index@(gluon_tcgen05)
        /*0038*/ 	.word	0x00000000


	//----- nvinfo : EIATTR_MIN_STACK_SIZE
	.align		4
.L_12:
        /*003c*/ 	.byte	0x04, 0x12
        /*003e*/ 	.short	(.L_14 - .L_13)
	.align		4
.L_13:
        /*0040*/ 	.word	index@(gluon_tcgen05)
        /*0044*/ 	.word	0x00000000
.L_14:


//--------------------- .nv.info.gluon_tcgen05    --------------------------
	.section	.nv.info.gluon_tcgen05,"",@"SHT_CUDA_INFO"
	.sectionflags	@""
	.align	4


	//----- nvinfo : EIATTR_CUDA_API_VERSION
	.align		4
        /*0000*/ 	.byte	0x04, 0x37
        /*0002*/ 	.short	(.L_16 - .L_15)
.L_15:
        /*0004*/ 	.word	0x00000081


	//----- nvinfo : EIATTR_KPARAM_INFO
	.align		4
.L_16:
        /*0008*/ 	.byte	0x04, 0x17
        /*000a*/ 	.short	(.L_18 - .L_17)
.L_17:
        /*000c*/ 	.word	0x00000000
        /*0010*/ 	.short	0x000a
        /*0012*/ 	.short	0x0048
        /*0014*/ 	.byte	0x00, 0xf4, 0x21, 0x00


	//----- nvinfo : EIATTR_KPARAM_INFO
	.align		4
.L_18:
        /*0018*/ 	.byte	0x04, 0x17
        /*001a*/ 	.short	(.L_20 - .L_19)
.L_19:
        /*001c*/ 	.word	0x00000000
        /*0020*/ 	.short	0x0009
        /*0022*/ 	.short	0x0040
        /*0024*/ 	.byte	0x00, 0xf4, 0x21, 0x00


	//----- nvinfo : EIATTR_KPARAM_INFO
	.align		4
.L_20:
        /*0028*/ 	.byte	0x04, 0x17
        /*002a*/ 	.short	(.L_22 - .L_21)
.L_21:
        /*002c*/ 	.word	0x00000000
        /*0030*/ 	.short	0x0008
        /*0032*/ 	.short	0x0038
        /*0034*/ 	.byte	0x00, 0xf0, 0x21, 0x00


	//----- nvinfo : EIATTR_KPARAM_INFO
	.align		4
.L_22:
        /*0038*/ 	.byte	0x04, 0x17
        /*003a*/ 	.short	(.L_24 - .L_23)
.L_23:
        /*003c*/ 	.word	0x00000000
        /*0040*/ 	.short	0x0007
        /*0042*/ 	.short	0x0030
        /*0044*/ 	.byte	0x00, 0xf0, 0x21, 0x00


	//----- nvinfo : EIATTR_KPARAM_INFO
	.align		4
.L_24:
        /*0048*/ 	.byte	0x04, 0x17
        /*004a*/ 	.short	(.L_26 - .L_25)
.L_25:
        /*004c*/ 	.word	0x00000000
        /*0050*/ 	.short	0x0006
        /*0052*/ 	.short	0x0028
        /*0054*/ 	.byte	0x00, 0xf0, 0x21, 0x00


	//----- nvinfo : EIATTR_KPARAM_INFO
	.align		4
.L_26:
        /*0058*/ 	.byte	0x04, 0x17
        /*005a*/ 	.short	(.L_28 - .L_27)
.L_27:
        /*005c*/ 	.word	0x00000000
        /*0060*/ 	.short	0x0005
        /*0062*/ 	.short	0x0020
        /*0064*/ 	.byte	0x00, 0xf0, 0x11, 0x00


	//----- nvinfo : EIATTR_KPARAM_INFO
	.align		4
.L_28:
        /*0068*/ 	.byte	0x04, 0x17
        /*006a*/ 	.short	(.L_30 - .L_29)
.L_29:
        /*006c*/ 	.word	0x00000000
        /*0070*/ 	.short	0x0004
        /*0072*/ 	.short	0x001c
        /*0074*/ 	.byte	0x00, 0xf0, 0x11, 0x00


	//----- nvinfo : EIATTR_KPARAM_INFO
	.align		4
.L_30:
        /*0078*/ 	.byte	0x04, 0x17
        /*007a*/ 	.short	(.L_32 - .L_31)
.L_31:
        /*007c*/ 	.word	0x00000000
        /*0080*/ 	.short	0x0003
        /*0082*/ 	.short	0x0018
        /*0084*/ 	.byte	0x00, 0xf0, 0x11, 0x00


	//----- nvinfo : EIATTR_KPARAM_INFO
	.align		4
.L_32:
        /*0088*/ 	.byte	0x04, 0x17
        /*008a*/ 	.short	(.L_34 - .L_33)
.L_33:
        /*008c*/ 	.word	0x00000000
        /*0090*/ 	.short	0x0002
        /*0092*/ 	.short	0x0010
        /*0094*/ 	.byte	0x00, 0xf4, 0x21, 0x00


	//----- nvinfo : EIATTR_KPARAM_INFO
	.align		4
.L_34:
        /*0098*/ 	.byte	0x04, 0x17
        /*009a*/ 	.short	(.L_36 - .L_35)
.L_35:
        /*009c*/ 	.word	0x00000000
        /*00a0*/ 	.short	0x0001
        /*00a2*/ 	.short	0x0008
        /*00a4*/ 	.byte	0x00, 0xf4, 0x21, 0x00


	//----- nvinfo : EIATTR_KPARAM_INFO
	.align		4
.L_36:
        /*00a8*/ 	.byte	0x04, 0x17
        /*00aa*/ 	.short	(.L_38 - .L_37)
.L_37:
        /*00ac*/ 	.word	0x00000000
        /*00b0*/ 	.short	0x0000
        /*00b2*/ 	.short	0x0000
        /*00b4*/ 	.byte	0x00, 0xf4, 0x21, 0x00


	//----- nvinfo : EIATTR_AT_ENTRY_FRAGMENTS
	.align		4
.L_38:
        /*00b8*/ 	.byte	0x04, 0x4f
        /*00ba*/ 	.short	(.L_40 - .L_39)


	//   ....[0]....
.L_39:
        /*00bc*/ 	.word	0x00000004


	//----- nvinfo : EIATTR_RESERVED_SMEM_USED
	.align		4
.L_40:
        /*00c0*/ 	.byte	0x01, 0x41
	.zero		2


	//----- nvinfo : EIATTR_SPARSE_MMA_MASK
	.align		4
        /*00c4*/ 	.byte	0x03, 0x50
        /*00c6*/ 	.short	0x0000


	//----- nvinfo : EIATTR_TCGEN05_1CTA_USED
	.align		4
        /*00c8*/ 	.byte	0x01, 0x51
	.zero		2


	//----- nvinfo : EIATTR_MAXREG_COUNT
	.align		4
        /*00cc*/ 	.byte	0x03, 0x1b
        /*00ce*/ 	.short	0x00ff


	//----- nvinfo : EIATTR_NUM_BARRIERS
	.align		4
        /*00d0*/ 	.byte	0x02, 0x4c
        /*00d2*/ 	.byte	0x01
	.zero		1


	//----- nvinfo : EIATTR_INT_WARP_WIDE_INSTR_OFFSETS
	.align		4
        /*00d4*/ 	.byte	0x04, 0x31
        /*00d6*/ 	.short	(.L_42 - .L_41)


	//   ....[0]....
.L_41:
        /*00d8*/ 	.word	0x00001670


	//   ....[1]....
        /*00dc*/ 	.word	0x00001690


	//   ....[2]....
        /*00e0*/ 	.word	0x00001710


	//   ....[3]....
        /*00e4*/ 	.word	0x00001ad0


	//   ....[4]....
        /*00e8*/ 	.word	0x00001ae0


	//   ....[5]....
        /*00ec*/ 	.word	0x00001b40


	//   ....[6]....
        /*00f0*/ 	.word	0x00001b50


	//   ....[7]....
        /*00f4*/ 	.word	0x00001cf0


	//   ....[8]....
        /*00f8*/ 	.word	0x00001d00


	//   ....[9]....
        /*00fc*/ 	.word	0x00001e80


	//   ....[10]....
        /*0100*/ 	.word	0x00001eb0


	//   ....[11]....
        /*0104*/ 	.word	0x00001ee0


	//   ....[12]....
        /*0108*/ 	.word	0x00001f00


	//   ....[13]....
        /*010c*/ 	.word	0x00002090


	//   ....[14]....
        /*0110*/ 	.word	0x000020a0


	//   ....[15]....
        /*0114*/ 	.word	0x00002430


	//   ....[16]....
        /*0118*/ 	.word	0x00002440


	//   ....[17]....
        /*011c*/ 	.word	0x00002b30


	//   ....[18]....
        /*0120*/ 	.word	0x00002b80


	//----- nvinfo : EIATTR_COOP_GROUP_MASK_REGIDS
	.align		4
.L_42:
        /*0124*/ 	.byte	0x04, 0x29
        /*0126*/ 	.short	(.L_44 - .L_43)


	//   ....[0]....
.L_43:
        /*0128*/ 	.word	0xffffffff


	//   ....[1]....
        /*012c*/ 	.word	0xffffffff


	//   ....[2]....
        /*0130*/ 	.word	0xffffffff


	//   ....[3]....
        /*0134*/ 	.word	0xffffffff


	//   ....[4]....
        /*0138*/ 	.word	0xffffffff


	//   ....[5]....
        /*013c*/ 	.word	0xffffffff


	//   ....[6]....
        /*0140*/ 	.word	0xffffffff


	//   ....[7]....
        /*0144*/ 	.word	0xffffffff


	//   ....[8]....
        /*0148*/ 	.word	0xffffffff


	//   ....[9]....
        /*014c*/ 	.word	0xffffffff


	//----- nvinfo : EIATTR_COOP_GROUP_INSTR_OFFSETS
	.align		4
.L_44:
        /*0150*/ 	.byte	0x04, 0x28
        /*0152*/ 	.short	(.L_46 - .L_45)


	//   ....[0]....
.L_45:
        /*0154*/ 	.word	0x00000050


	//   ....[1]....
        /*0158*/ 	.word	0x00000310


	//   ....[2]....
        /*015c*/ 	.word	0x000004f0


	//   ....[3]....
        /*0160*/ 	.word	0x00000980


	//   ....[4]....
        /*0164*/ 	.word	0x00000ac0


	//   ....[5]....
        /*0168*/ 	.word	0x00000fa0


	//   ....[6]....
        /*016c*/ 	.word	0x000010e0


	//   ....[7]....
        /*0170*/ 	.word	0x00001530


	//   ....[8]....
        /*0174*/ 	.word	0x000029c0


	//   ....[9]....
        /*0178*/ 	.word	0x00002c30


	//----- nvinfo : EIATTR_VRC_CTA_INIT_COUNT
	.align		4
.L_46:
        /*017c*/ 	.byte	0x02, 0x4a
        /*017e*/ 	.byte	0x80
	.zero		1


	//----- nvinfo : EIATTR_MBARRIER_INSTR_OFFSETS
	.align		4
        /*0180*/ 	.byte	0x04, 0x39
        /*0182*/ 	.short	(.L_48 - .L_47)


	//   ....[0]....
.L_47:
        /*0184*/ 	.word	0x00001730
        /*0188*/ 	.word	0x000000ff
        /*018c*/ 	.word	0x0000c000
        /*0190*/ 	.short	0x0100
        /*0192*/ 	.byte	0x08
	.zero		1


	//   ....[1]....
        /*0194*/ 	.word	0x00001740
        /*0198*/ 	.word	0x000000ff
        /*019c*/ 	.word	0x0000c020
        /*01a0*/ 	.short	0x0100
        /*01a2*/ 	.byte	0x08
	.zero		1


	//   ....[2]....
        /*01a4*/ 	.word	0x000017f0
        /*01a8*/ 	.word	0x000000ff
        /*01ac*/ 	.word	0x0000c008
        /*01b0*/ 	.short	0x0100
        /*01b2*/ 	.byte	0x08
	.zero		1


	//   ....[3]....
        /*01b4*/ 	.word	0x00001800
        /*01b8*/ 	.word	0x000000ff
        /*01bc*/ 	.word	0x0000c028
        /*01c0*/ 	.short	0x0100
        /*01c2*/ 	.byte	0x08
	.zero		1


	//   ....[4]....
        /*01c4*/ 	.word	0x000018e0
        /*01c8*/ 	.word	0x000000ff
        /*01cc*/ 	.word	0x0000c010
        /*01d0*/ 	.short	0x0100
        /*01d2*/ 	.byte	0x08
	.zero		1


	//   ....[5]....
        /*01d4*/ 	.word	0x000018f0
        /*01d8*/ 	.word	0x000000ff
        /*01dc*/ 	.word	0x0000c030
        /*01e0*/ 	.short	0x0100
        /*01e2*/ 	.byte	0x08
	.zero		1


	//   ....[6]....
        /*01e4*/ 	.word	0x00001a00
        /*01e8*/ 	.word	0x000000ff
        /*01ec*/ 	.word	0x0000c018
        /*01f0*/ 	.short	0x0100
        /*01f2*/ 	.byte	0x08
	.zero		1


	//   ....[7]....
        /*01f4*/ 	.word	0x00001a10
        /*01f8*/ 	.word	0x000000ff
        /*01fc*/ 	.word	0x0000c038
        /*0200*/ 	.short	0x0100
        /*0202*/ 	.byte	0x08
	.zero		1


	//   ....[8]....
        /*0204*/ 	.word	0x00001be0
        /*0208*/ 	.word	0x000000ff
        /*020c*/ 	.word	0x0000c000
        /*0210*/ 	.short	0x010a
        /*0212*/ 	.byte	0x08
	.zero		1


	//   ....[9]....
        /*0214*/ 	.word	0x00001d50
        /*0218*/ 	.word	0x000000ff
        /*021c*/ 	.word	0x0000c020
        /*0220*/ 	.short	0x010a
        /*0222*/ 	.byte	0x08
	.zero		1


	//   ....[10]....
        /*0224*/ 	.word	0x00001f80
        /*0228*/ 	.word	0x000000ff
        /*022c*/ 	.word	0x0000c000
        /*0230*/ 	.short	0x010a
        /*0232*/ 	.byte	0x09
	.zero		1


	//   ....[11]....
        /*0234*/ 	.word	0x000020e0
        /*0238*/ 	.word	0x000000ff
        /*023c*/ 	.word	0x0000c020
        /*0240*/ 	.short	0x010a
        /*0242*/ 	.byte	0x09
	.zero		1


	//   ....[12]....
        /*0244*/ 	.word	0x000021b0
        /*0248*/ 	.word	0x000000ff
        /*024c*/ 	.word	0x0000c000
        /*0250*/ 	.short	0x0108
        /*0252*/ 	.byte	0x08
	.zero		1


	//   ....[13]....
        /*0254*/ 	.word	0x000021c0
        /*0258*/ 	.word	0x000000ff
        /*025c*/ 	.word	0x0000c020
        /*0260*/ 	.short	0x0108
        /*0262*/ 	.byte	0x08
	.zero		1


	//   ....[14]....
        /*0264*/ 	.word	0x00002210
        /*0268*/ 	.word	0x000000ff
        /*026c*/ 	.word	0x0000c008
        /*0270*/ 	.short	0x0108
        /*0272*/ 	.byte	0x08
	.zero		1


	//   ....[15]....
        /*0274*/ 	.word	0x00002220
        /*0278*/ 	.word	0x000000ff
        /*027c*/ 	.word	0x0000c028
        /*0280*/ 	.short	0x0108
        /*0282*/ 	.byte	0x08
	.zero		1


	//   ....[16]....
        /*0284*/ 	.word	0x00002270
        /*0288*/ 	.word	0x000000ff
        /*028c*/ 	.word	0x0000c010
        /*0290*/ 	.short	0x0108
        /*0292*/ 	.byte	0x08
	.zero		1


	//   ....[17]....
        /*0294*/ 	.word	0x00002280
        /*0298*/ 	.word	0x000000ff
        /*029c*/ 	.word	0x0000c030
        /*02a0*/ 	.short	0x0108
        /*02a2*/ 	.byte	0x08
	.zero		1


	//   ....[18]....
        /*02a4*/ 	.word	0x000022d0
        /*02a8*/ 	.word	0x000000ff
        /*02ac*/ 	.word	0x0000c018
        /*02b0*/ 	.short	0x0108
        /*02b2*/ 	.byte	0x08
	.zero		1


	//   ....[19]....
        /*02b4*/ 	.word	0x000022e0
        /*02b8*/ 	.word	0x000000ff
        /*02bc*/ 	.word	0x0000c038
        /*02c0*/ 	.short	0x0108
        /*02c2*/ 	.byte	0x08
	.zero		1


	//   ....[20]....
        /*02c4*/ 	.word	0x00002c50
        /*02c8*/ 	.word	0x000000ff
        /*02cc*/ 	.word	0x0000c000
        /*02d0*/ 	.short	0x010a
        /*02d2*/ 	.byte	0x08
	.zero		1


	//   ....[21]....
        /*02d4*/ 	.word	0x00002c80
        /*02d8*/ 	.word	0x000000ff
        /*02dc*/ 	.word	0x0000c020
        /*02e0*/ 	.short	0x010a
        /*02e2*/ 	.byte	0x08
	.zero		1


	//   ....[22]....
        /*02e4*/ 	.word	0x00002cb0
        /*02e8*/ 	.word	0x000000ff
        /*02ec*/ 	.word	0x0000c000
        /*02f0*/ 	.short	0x010a
        /*02f2*/ 	.byte	0x09
	.zero		1


	//   ....[23]....
        /*02f4*/ 	.word	0x00002ce0
        /*02f8*/ 	.word	0x000000ff
        /*02fc*/ 	.word	0x0000c020
        /*0300*/ 	.short	0x010a
        /*0302*/ 	.byte	0x09
	.zero		1


	//----- nvinfo : EIATTR_NUM_MBARRIERS
	.align		4
.L_48:
        /*0304*/ 	.byte	0x03, 0x38
        /*0306*/ 	.short	0x0008


	//----- nvinfo : EIATTR_EXIT_INSTR_OFFSETS
	.align		4
        /*0308*/ 	.byte	0x04, 0x1c
        /*030a*/ 	.short	(.L_50 - .L_49)


	//   ....[0]....
.L_49:
        /*030c*/ 	.word	0x00002c40


	//----- nvinfo : EIATTR_REQNTID
	.align		4
.L_50:
        /*0310*/ 	.byte	0x04, 0x10
        /*0312*/ 	.short	(.L_52 - .L_51)
.L_51:
        /*0314*/ 	.word	0x00000100
        /*0318*/ 	.word	0x00000001
        /*031c*/ 	.word	0x00000001


	//----- nvinfo : EIATTR_CRS_STACK_SIZE
	.align		4
.L_52:
        /*0320*/ 	.byte	0x04, 0x1e
        /*0322*/ 	.short	(.L_54 - .L_53)
.L_53:
        /*0324*/ 	.word	0x00000000


	//----- nvinfo : EIATTR_CBANK_PARAM_SIZE
	.align		4
.L_54:
        /*0328*/ 	.byte	0x03, 0x19
        /*032a*/ 	.short	0x0050


	//----- nvinfo : EIATTR_PARAM_CBANK
	.align		4
        /*032c*/ 	.byte	0x04, 0x0a
        /*032e*/ 	.short	(.L_56 - .L_55)
	.align		4
.L_55:
        /*0330*/ 	.word	index@(.nv.constant0.gluon_tcgen05)
        /*0334*/ 	.short	0x0380
        /*0336*/ 	.short	0x0050


	//----- nvinfo : EIATTR_SW_WAR
	.align		4
.L_56:
        /*0338*/ 	.byte	0x04, 0x36
        /*033a*/ 	.short	(.L_58 - .L_57)
.L_57:
        /*033c*/ 	.word	0x00000008
.L_58:


//--------------------- .nv.compat                --------------------------
	.section	.nv.compat,"",@"SHT_CUDA_COMPAT_INFO"
	.align	4
        /*0000*/ 	.byte	0x02, 0x02, 0x02, 0x00, 0x02, 0x05, 0x05, 0x00, 0x02, 0x03, 0x03, 0x00, 0x02, 0x06, 0x01, 0x00


//--------------------- .nv.callgraph             --------------------------
	.section	.nv.callgraph,"",@"SHT_CUDA_CALLGRAPH"
	.align	4
	.sectionentsize	8
	.align		4
        /*0000*/ 	.word	0x00000000
	.align		4
        /*0004*/ 	.word	0xffffffff
	.align		4
        /*0008*/ 	.word	0x00000000
	.align		4
        /*000c*/ 	.word	0xfffffffe
	.align		4
        /*0010*/ 	.word	0x00000000
	.align		4
        /*0014*/ 	.word	0xfffffffd
	.align		4
        /*0018*/ 	.word	0x00000000
	.align		4
        /*001c*/ 	.word	0xfffffffc


//--------------------- .text.gluon_tcgen05       --------------------------
	.section	.text.gluon_tcgen05,"ax",@progbits
	.align	128
        .global         gluon_tcgen05
        .type           gluon_tcgen05,@function
        .size           gluon_tcgen05,(.L_x_86 - gluon_tcgen05)
        .other          gluon_tcgen05,@"STO_CUDA_ENTRY STV_DEFAULT"
gluon_tcgen05:
.text.gluon_tcgen05:
[----:B------:R-:W1:Y:S01]  /*0000*/  LDC R1, c[0x0][0x37c] ;  /* 0x0000df00ff017b82 */ /* 0x000e620000000800 */
[----:B------:R-:W2:Y:S02]  /*0010*/  S2R R0, SR_TID.X ;  /* 0x0000000000007919 */ /* 0x000ea40000002100 */
[----:B--2---:R-:W-:-:S13]  /*0020*/  ISETP.GE.U32.AND P2, PT, R0, 0x20, PT ;  /* 0x000000200000780c */ /* 0x004fda0003f46070 */
[----:B------:R-:W-:Y:S05]  /*0030*/  @P2 BRA `(.L_x_0) ;  /* 0x0000000000b82947 */ /* 0x000fea0003800000 */
[----:B------:R-:W2:Y:S01]  /*0040*/  S2UR UR6, SR_CgaCtaId ;  /* 0x00000000000679c3 */ /* 0x000ea20000008800 */
[----:B------:R-:W-:Y:S01]  /*0050*/  NOP ;  /* 0x0000000000007918 */ /* 0x000fe20000000000 */
[----:B------:R-:W-:Y:S02]  /*0060*/  UMOV UR4, 0x40 ;  /* 0x0000004000047882 */ /* 0x000fe40000000000 */
[----:B--2---:R-:W-:-:S09]  /*0070*/  ULEA UR4, UR6, UR4, 0x18 ;  /* 0x0000000406047291 */ /* 0x004fd2000f8ec0ff */
[----:B------:R-:W2:Y:S01]  /*0080*/  LDS.U8 R2, [UR4] ;  /* 0x00000004ff027984 */ /* 0x000ea20008000000 */
[----:B------:R-:W-:Y:S02]  /*0090*/  UMOV UR4, 0x400 ;  /* 0x0000040000047882 */ /* 0x000fe40000000000 */
[----:B------:R-:W-:Y:S01]  /*00a0*/  ULEA UR4, UR6, UR4, 0x18 ;  /* 0x0000000406047291 */ /* 0x000fe2000f8ec0ff */
[----:B--2---:R-:W-:-:S13]  /*00b0*/  ISETP.NE.AND P0, PT, R2, RZ, PT ;  /* 0x000000ff0200720c */ /* 0x004fda0003f05270 */
[----:B------:R-:W-:Y:S05]  /*00c0*/  @P0 BRA `(.L_x_1) ;  /* 0x00000000007c0947 */ /* 0x000fea0003800000 */
[----:B------:R-:W-:-:S13]  /*00d0*/  ELECT P0, URZ, PT ;  /* 0x0000000000ff782f */ /* 0x000fda0003800000 */
[----:B------:R-:W-:Y:S05]  /*00e0*/  @!P0 BRA `(.L_x_2) ;  /* 0x0000000000848947 */ /* 0x000fea0003800000 */
[----:B------:R-:W-:Y:S01]  /*00f0*/  UMOV UR5, 0x8 ;  /* 0x0000000800057882 */ /* 0x000fe20000000000 */
[----:B------:R-:W-:Y:S02]  /*0100*/  IMAD.MOV.U32 R5, RZ, RZ, 0x1 ;  /* 0x00000001ff057424 */ /* 0x000fe400078e00ff */
[----:B------:R-:W-:Y:S02]  /*0110*/  IMAD.MOV.U32 R3, RZ, RZ, 0xff ;  /* 0x000000ffff037424 */ /* 0x000fe400078e00ff */
[----:B------:R-:W-:Y:S04]  /*0120*/  DEPBAR.LE SB2, 0x36 ;  /* 0x0000ad800000791a */ /* 0x000fe80000000000 */
[----:B------:R-:W2:Y:S02]  /*0130*/  UTCATOMSWS.FIND_AND_SET.ALIGN UP0, UR5, UR5 ;  /* 0x00000005000575e3 */ /* 0x000ea40008000800 */
[----:B--2---:R-:W-:-:S04]  /*0140*/  PLOP3.LUT P0, PT, PT, PT, UP0, 0x80, 0x8 ;  /* 0x000000000008781c */ /* 0x004fc80003f0f008 */
[----:B------:R-:W-:-:S04]  /*0150*/  SEL R2, RZ, 0xffffffff, !P0 ;  /* 0xffffffffff027807 */ /* 0x000fc80004000000 */
[----:B------:R-:W-:Y:S01]  /*0160*/  ISETP.NE.AND P0, PT, R2, RZ, PT ;  /* 0x000000ff0200720c */ /* 0x000fe20003f05270 */
[----:B------:R-:W-:-:S12]  /*0170*/  IMAD.U32 R2, RZ, RZ, UR5 ;  /* 0x00000005ff027e24 */ /* 0x000fd8000f8e00ff */
[----:B------:R-:W-:Y:S05]  /*0180*/  @P0 BRA `(.L_x_3) ;  /* 0x0000000000240947 */ /* 0x000fea0003800000 */
.L_x_4:
[----:B------:R-:W-:Y:S05]  /*0190*/  NANOSLEEP 0x64 ;  /* 0x000000640000795d */ /* 0x000fea0003800000 */
[----:B------:R-:W-:-:S05]  /*01a0*/  UMOV UR5, 0x8 ;  /* 0x0000000800057882 */ /* 0x000fca0000000000 */
[----:B------:R-:W-:Y:S04]  /*01b0*/  DEPBAR.LE SB2, 0x36 ;  /* 0x0000ad800000791a */ /* 0x000fe80000000000 */
[----:B------:R-:W2:Y:S02]  /*01c0*/  UTCATOMSWS.FIND_AND_SET.ALIGN UP0, UR5, UR5 ;  /* 0x00000005000575e3 */ /* 0x000ea40008000800 */
[----:B--2---:R-:W-:-:S04]  /*01d0*/  PLOP3.LUT P0, PT, PT, PT, UP0, 0x80, 0x8 ;  /* 0x000000000008781c */ /* 0x004fc80003f0f008 */
[----:B------:R-:W-:-:S04]  /*01e0*/  SEL R2, RZ, 0xffffffff, !P0 ;  /* 0xffffffffff027807 */ /* 0x000fc80004000000 */
[----:B------:R-:W-:Y:S01]  /*01f0*/  ISETP.NE.AND P0, PT, R2, RZ, PT ;  /* 0x000000ff0200720c */ /* 0x000fe20003f05270 */
[----:B------:R-:W-:-:S12]  /*0200*/  IMAD.U32 R2, RZ, RZ, UR5 ;  /* 0x00000005ff027e24 */ /* 0x000fd8000f8e00ff */
[----:B------:R-:W-:Y:S05]  /*0210*/  @!P0 BRA `(.L_x_4) ;  /* 0xfffffffc00dc8947 */ /* 0x000fea000383ffff */
.L_x_3:
[C---:B------:R-:W-:Y:S01]  /*0220*/  VIADD R4, R2.reuse, 0x10 ;  /* 0x0000001002047836 */ /* 0x040fe20000000000 */
[----:B------:R-:W-:Y:S01]  /*0230*/  UMOV UR5, 0x50 ;  /* 0x0000005000057882 */ /* 0x000fe20000000000 */
[----:B------:R-:W-:Y:S01]  /*0240*/  SHF.L.U32 R3, R3, R2, RZ ;  /* 0x0000000203037219 */ /* 0x000fe200000006ff */
[----:B------:R-:W-:Y:S01]  /*0250*/  ULEA UR5, UR6, UR5, 0x18 ;  /* 0x0000000506057291 */ /* 0x000fe2000f8ec0ff */
[----:B------:R-:W-:Y:S01]  /*0260*/  IMAD.SHL.U32 R2, R2, 0x20, RZ ;  /* 0x0000002002027824 */ /* 0x000fe200078e00ff */
[----:B------:R-:W-:-:S04]  /*0270*/  SHF.L.U32 R4, R5, R4, RZ ;  /* 0x0000000405047219 */ /* 0x000fc800000006ff */
[----:B------:R-:W-:-:S05]  /*0280*/  LOP3.LUT R3, R4, R3, RZ, 0xfc, !PT ;  /* 0x0000000304037212 */ /* 0x000fca00078efcff */
[----:B------:R2:W-:Y:S04]  /*0290*/  ATOMS.OR RZ, [UR5], R3 ;  /* 0x00000003ffff798c */ /* 0x0005e8000b000005 */
[----:B------:R2:W-:Y:S01]  /*02a0*/  STS [UR4], R2 ;  /* 0x00000002ff007988 */ /* 0x0005e20008000804 */
[----:B------:R-:W-:Y:S05]  /*02b0*/  BRA `(.L_x_2) ;  /* 0x0000000000107947 */ /* 0x000fea0003800000 */
.L_x_1:
[----:B------:R-:W-:Y:S01]  /*02c0*/  IMAD.MOV.U32 R3, RZ, RZ, -0x1 ;  /* 0xffffffffff037424 */ /* 0x000fe200078e00ff */
[----:B------:R-:W-:-:S04]  /*02d0*/  MOV R2, 0x300 ;  /* 0x0000030000027802 */ /* 0x000fc80000000f00 */
[----:B------:R2:W-:Y:S03]  /*02e0*/  STS [UR4], R3 ;  /* 0x00000003ff007988 */ /* 0x0005e60008000804 */
[----:B-12---:R-:W-:Y:S05]  /*02f0*/  CALL.REL.NOINC `($__internal_1_$__cuda_sm10x_tcgen05_guardrail_trap_phase_invalid_during_alloc) ;  /* 0x0000002800907944 */ /* 0x006fea0003c00000 */
.L_x_2:
[----:B------:R-:W-:Y:S05]  /*0300*/  WARPSYNC.ALL ;  /* 0x0000000000007948 */ /* 0x000fea0003800000 */
[----:B------:R-:W-:Y:S01]  /*0310*/  NOP ;  /* 0x0000000000007918 */ /* 0x000fe20000000000 */
.L_x_0:
[----:B------:R-:W3:Y:S08]  /*0320*/  S2UR UR4, SR_CgaCtaId ;  /* 0x00000000000479c3 */ /* 0x000ef00000008800 */
[----:B------:R-:W-:Y:S01]  /*0330*/  BAR.SYNC.DEFER_BLOCKING 0x0 ;  /* 0x0000000000007b1d */ /* 0x000fe20000010000 */
[----:B------:R-:W-:-:S05]  /*0340*/  LOP3.LUT R132, R0, 0xff, RZ, 0xc0, !PT ;  /* 0x000000ff00847812 */ /* 0x000fca00078ec0ff */
[----:B------:R-:W-:Y:S02]  /*0350*/  UMOV UR8, 0x400 ;  /* 0x0000040000087882 */ /* 0x000fe40000000000 */
[----:B------:R-:W4:Y:S08]  /*0360*/  LDC R10, c[0x0][0x3a0] ;  /* 0x0000e800ff0a7b82 */ /* 0x000f300000000800 */
[----:B------:R-:W5:Y:S01]  /*0370*/  S2UR UR15, SR_CTAID.Y ;  /* 0x00000000000f79c3 */ /* 0x000f620000002600 */
[----:B---3--:R-:W-:-:S09]  /*0380*/  ULEA UR8, UR4, UR8, 0x18 ;  /* 0x0000000804087291 */ /* 0x008fd2000f8ec0ff */
[----:B--2---:R-:W2:Y:S01]  /*0390*/  LDS R3, [UR8] ;  /* 0x00000008ff037984 */ /* 0x004ea20008000800 */
[----:B------:R-:W-:Y:S06]  /*03a0*/  BAR.SYNC.DEFER_BLOCKING 0x0 ;  /* 0x0000000000007b1d */ /* 0x000fec0000010000 */
[----:B------:R-:W-:Y:S05]  /*03b0*/  @P2 BRA `(.L_x_5) ;  /* 0x0000000000182947 */ /* 0x000fea0003800000 */
[----:B------:R-:W-:Y:S01]  /*03c0*/  ELECT P0, URZ, PT ;  /* 0x0000000000ff782f */ /* 0x000fe20003800000 */
[----:B------:R-:W-:Y:S01]  /*03d0*/  IMAD.MOV.U32 R2, RZ, RZ, 0x1 ;  /* 0x00000001ff027424 */ /* 0x000fe200078e00ff */
[----:B------:R-:W-:Y:S01]  /*03e0*/  UMOV UR5, 0x40 ;  /* 0x0000004000057882 */ /* 0x000fe20000000000 */
[----:B------:R-:W-:Y:S01]  /*03f0*/  UVIRTCOUNT.DEALLOC.SMPOOL 0x80 ;  /* 0x000000800000784c */ /* 0x000fe20000000000 */
[----:B------:R-:W-:-:S09]  /*0400*/  ULEA UR5, UR4, UR5, 0x18 ;  /* 0x0000000504057291 */ /* 0x000fd2000f8ec0ff */
[----:B------:R3:W-:Y:S03]  /*0410*/  @P0 STS.U8 [UR5], R2 ;  /* 0x00000002ff000988 */ /* 0x0007e60008000005 */
.L_x_5:
[----:B------:R-:W3:Y:S01]  /*0420*/  S2UR UR4, SR_CTAID.Z ;  /* 0x00000000000479c3 */ /* 0x000ee20000002700 */
[----:B------:R-:W5:Y:S01]  /*0430*/  LDCU UR5, c[0x0][0x370] ;  /* 0x00006e00ff0577ac */ /* 0x000f620008000800 */
[----:B------:R-:W-:Y:S01]  /*0440*/  ISETP.GE.U32.AND P0, PT, R132, 0x20, PT ;  /* 0x000000208400780c */ /* 0x000fe20003f06070 */
[----:B----4-:R-:W-:Y:S01]  /*0450*/  VIADD R5, R10, 0xffffffff ;  /* 0xffffffff0a057836 */ /* 0x010fe20000000000 */
[C---:B------:R-:W-:Y:S01]  /*0460*/  ISETP.NE.U32.AND P3, PT, R132.reuse, RZ, PT ;  /* 0x000000ff8400720c */ /* 0x040fe20003f65070 */
[----:B------:R-:W3:Y:S01]  /*0470*/  LDCU UR6, c[0x0][0x374] ;  /* 0x00006e80ff0677ac */ /* 0x000ee20008000800 */
[----:B------:R-:W-:Y:S01]  /*0480*/  LEA R4, R132, UR8, 0x2 ;  /* 0x0000000884047c11 */ /* 0x000fe2000f8e10ff */
[----:B------:R-:W-:Y:S01]  /*0490*/  BSSY.RECONVERGENT B0, `(.L_x_6) ;  /* 0x0000015000007945 */ /* 0x000fe20003800200 */
[----:B------:R-:W5:Y:S01]  /*04a0*/  S2UR UR7, SR_CTAID.X ;  /* 0x00000000000779c3 */ /* 0x000f620000002500 */
[----:B------:R-:W4:Y:S01]  /*04b0*/  LDCU.64 UR20, c[0x0][0x3c0] ;  /* 0x00007800ff1477ac */ /* 0x000f220008000a00 */
[----:B--2---:R-:W-:-:S05]  /*04c0*/  R2UR UR23, R3 ;  /* 0x00000000031772ca */ /* 0x004fca00000e0000 */
[----:B------:R2:W-:Y:S01]  /*04d0*/  @!P0 STS [R4], RZ ;  /* 0x000000ff04008388 */ /* 0x0005e20000000800 */
[----:B------:R-:W1:Y:S01]  /*04e0*/  LDC R6, c[0x0][0x398] ;  /* 0x0000e600ff067b82 */ /* 0x000e620000000800 */
[----:B------:R-:W-:Y:S02]  /*04f0*/  NOP ;  /* 0x0000000000007918 */ /* 0x000fe40000000000 */
[----:B------:R2:W-:Y:S01]  /*0500*/  @!P3 STS [UR8+0x20], R5 ;  /* 0x00002005ff00b988 */ /* 0x0005e20008000808 */
[----:B---3-5:R-:W-:-:S04]  /*0510*/  UIMAD UR4, UR4, UR6, UR15 ;  /* 0x00000006040472a4 */ /* 0x028fc8000f8e020f */
[----:B------:R-:W-:-:S04]  /*0520*/  UIMAD UR4, UR4, UR5, UR7 ;  /* 0x00000005040472a4 */ /* 0x000fc8000f8e0207 */
[----:B------:R-:W-:-:S04]  /*0530*/  UIMAD UR4, UR4, 0x180, URZ ;  /* 0x00000180040478a4 */ /* 0x000fc8000f8e02ff */
[----:B----4-:R-:W-:Y:S01]  /*0540*/  UIADD3 UR24, UP0, UPT, UR4, UR20, URZ ;  /* 0x0000001404187290 */ /* 0x010fe2000ff1e0ff */
[----:B-1----:R-:W-:-:S03]  /*0550*/  VIADD R6, R6, 0xffffffff ;  /* 0xffffffff06067836 */ /* 0x002fc60000000000 */
[----:B------:R-:W-:Y:S01]  /*0560*/  ULEA.HI.X.SX32 UR25, UR4, UR21, 0x1, UP0 ;  /* 0x0000001504197291 */ /* 0x000fe200080f0eff */
[----:B--2---:R-:W-:Y:S11]  /*0570*/  @P3 BRA `(.L_x_7) ;  /* 0x0000000000183947 */ /* 0x004ff60003800000 */
[----:B------:R-:W1:Y:S01]  /*0580*/  LDS R2, [UR8+0x8] ;  /* 0x00000808ff027984 */ /* 0x000e620008000800 */
[----:B------:R-:W2:Y:S01]  /*0590*/  LDC.64 R8, c[0x0][0x380] ;  /* 0x0000e000ff087b82 */ /* 0x000ea20000000a00 */
[----:B------:R-:W-:Y:S02]  /*05a0*/  IMAD.MOV.U32 R3, RZ, RZ, 0x70 ;  /* 0x00000070ff037424 */ /* 0x000fe400078e00ff */
[----:B--2---:R2:W-:Y:S03]  /*05b0*/  STS.64 [UR8], R8 ;  /* 0x00000008ff007988 */ /* 0x0045e60008000a08 */
[----:B-1----:R-:W-:-:S05]  /*05c0*/  LOP3.LUT R2, R2, 0x10, R3, 0xd8, !PT ;  /* 0x0000001002027812 */ /* 0x002fca00078ed803 */
[----:B------:R2:W-:Y:S02]  /*05d0*/  STS [UR8+0x8], R2 ;  /* 0x00000802ff007988 */ /* 0x0005e40008000808 */
.L_x_7:
[----:B------:R-:W-:Y:S05]  /*05e0*/  BSYNC.RECONVERGENT B0 ;  /* 0x0000000000007941 */ /* 0x000fea0003800200 */
.L_x_6:
[----:B------:R-:W-:Y:S04]  /*05f0*/  BSSY.RECONVERGENT B0, `(.L_x_8) ;  /* 0x000000a000007945 */ /* 0x000fe80003800200 */
[----:B------:R-:W-:Y:S05]  /*0600*/  @P3 BRA `(.L_x_9) ;  /* 0x0000000000203947 */ /* 0x000fea0003800000 */
[----:B--2---:R-:W1:Y:S01]  /*0610*/  LDS R2, [UR8+0x34] ;  /* 0x00003408ff027984 */ /* 0x004e620008000800 */
[----:B------:R-:W-:Y:S02]  /*0620*/  IMAD.MOV.U32 R3, RZ, RZ, 0x1f000000 ;  /* 0x1f000000ff037424 */ /* 0x000fe400078e00ff */
[----:B------:R-:W-:Y:S01]  /*0630*/  @!P3 IMAD.MOV.U32 R7, RZ, RZ, 0x7f ;  /* 0x0000007fff07b424 */ /* 0x000fe200078e00ff */
[----:B------:R-:W2:Y:S02]  /*0640*/  @!P3 LDS R8, [UR8+0x38] ;  /* 0x00003808ff08b984 */ /* 0x000ea40008000800 */
[----:B-1----:R-:W-:Y:S02]  /*0650*/  LOP3.LUT R2, R2, 0xff000000, R3, 0xb8, !PT ;  /* 0xff00000002027812 */ /* 0x002fe400078eb803 */
[----:B--2---:R-:W-:-:S03]  /*0660*/  @!P3 LOP3.LUT R3, R8, 0xff, R7, 0xb8, !PT ;  /* 0x000000ff0803b812 */ /* 0x004fc600078eb807 */
[----:B------:R1:W-:Y:S04]  /*0670*/  STS [UR8+0x34], R2 ;  /* 0x00003402ff007988 */ /* 0x0003e80008000808 */
[----:B------:R1:W-:Y:S02]  /*0680*/  @!P3 STS [UR8+0x38], R3 ;  /* 0x00003803ff00b988 */ /* 0x0003e40008000808 */
.L_x_9:
[----:B------:R-:W-:Y:S05]  /*0690*/  BSYNC.RECONVERGENT B0 ;  /* 0x0000000000007941 */ /* 0x000fea0003800200 */
.L_x_8:
[----:B------:R-:W-:Y:S04]  /*06a0*/  BSSY.RECONVERGENT B0, `(.L_x_10) ;  /* 0x000000a000007945 */ /* 0x000fe80003800200 */
[----:B------:R-:W-:Y:S05]  /*06b0*/  @P3 BRA `(.L_x_11) ;  /* 0x0000000000203947 */ /* 0x000fea0003800000 */
[----:B-12---:R-:W1:Y:S01]  /*06c0*/  LDS R2, [UR8+0x1c] ;  /* 0x00001c08ff027984 */ /* 0x006e620008000800 */
[----:B------:R-:W2:Y:S03]  /*06d0*/  LDC.64 R8, c[0x0][0x3a8] ;  /* 0x0000ea00ff087b82 */ /* 0x000ea60000000a00 */
[----:B------:R3:W-:Y:S01]  /*06e0*/  STS [UR8+0x24], R6 ;  /* 0x00002406ff007988 */ /* 0x0007e20008000808 */
[--C-:B--2---:R-:W-:Y:S02]  /*06f0*/  SHF.R.U32.HI R7, RZ, 0x4, R9.reuse ;  /* 0x00000004ff077819 */ /* 0x104fe40000011609 */
[----:B------:R-:W-:-:S05]  /*0700*/  SHF.R.U64 R3, R8, 0x4, R9 ;  /* 0x0000000408037819 */ /* 0x000fca0000001209 */
[----:B------:R3:W-:Y:S01]  /*0710*/  STS [UR8+0xc], R3 ;  /* 0x00000c03ff007988 */ /* 0x0007e20008000808 */
[----:B-1----:R-:W-:-:S05]  /*0720*/  LOP3.LUT R2, R2, 0xf, R7, 0xb8, !PT ;  /* 0x0000000f02027812 */ /* 0x002fca00078eb807 */
[----:B------:R3:W-:Y:S02]  /*0730*/  STS [UR8+0x1c], R2 ;  /* 0x00001c02ff007988 */ /* 0x0007e40008000808 */
.L_x_11:
[----:B------:R-:W-:Y:S05]  /*0740*/  BSYNC.RECONVERGENT B0 ;  /* 0x0000000000007941 */ /* 0x000fea0003800200 */
.L_x_10:
[----:B------:R-:W-:Y:S04]  /*0750*/  BSSY.RECONVERGENT B1, `(.L_x_12) ;  /* 0x000001d000017945 */ /* 0x000fe80003800200 */
[----:B------:R-:W-:Y:S04]  /*0760*/  BSSY.RELIABLE B0, `(.L_x_13) ;  /* 0x0000018000007945 */ /* 0x000fe80003800100 */
[----:B------:R-:W-:Y:S05]  /*0770*/  @P3 BRA `(.L_x_14) ;  /* 0x00000000001c3947 */ /* 0x000fea0003800000 */
[----:B-123--:R-:W1:Y:S02]  /*0780*/  LDS R2, [UR8+0x34] ;  /* 0x00003408ff027984 */ /* 0x00ee640008000800 */
[----:B-1----:R-:W-:-:S05]  /*0790*/  LOP3.LUT R2, R2, 0x7, RZ, 0xb8, !PT ;  /* 0x0000000702027812 */ /* 0x002fca00078eb8ff */
[----:B------:R1:W-:Y:S01]  /*07a0*/  STS [UR8+0x34], R2 ;  /* 0x00003402ff007988 */ /* 0x0003e20008000808 */
[----:B------:R-:W-:Y:S05]  /*07b0*/  @P3 BRA `(.L_x_15) ;  /* 0x00000000001c3947 */ /* 0x000fea0003800000 */
[----:B-1----:R-:W1:Y:S02]  /*07c0*/  LDS R2, [UR8+0x34] ;  /* 0x00003408ff027984 */ /* 0x002e640008000800 */
[----:B-1----:R-:W-:-:S05]  /*07d0*/  LOP3.LUT R2, R2, 0x38, RZ, 0xb8, !PT ;  /* 0x0000003802027812 */ /* 0x002fca00078eb8ff */
[----:B------:R4:W-:Y:S02]  /*07e0*/  STS [UR8+0x34], R2 ;  /* 0x00003402ff007988 */ /* 0x0009e40008000808 */
.L_x_14:
[----:B------:R-:W-:Y:S05]  /*07f0*/  @P3 BRA `(.L_x_16) ;  /* 0x00000000001c3947 */ /* 0x000fea0003800000 */
[----:B-1234-:R-:W1:Y:S02]  /*0800*/  LDS R2, [UR8+0x8] ;  /* 0x00000808ff027984 */ /* 0x01ee640008000800 */
[----:B-1----:R-:W-:-:S05]  /*0810*/  LOP3.LUT R2, R2, 0x780, RZ, 0xb8, !PT ;  /* 0x0000078002027812 */ /* 0x002fca00078eb8ff */
[----:B------:R2:W-:Y:S02]  /*0820*/  STS [UR8+0x8], R2 ;  /* 0x00000802ff007988 */ /* 0x0005e40008000808 */
.L_x_15:
[----:B------:R-:W-:Y:S05]  /*0830*/  @P3 BRA `(.L_x_17) ;  /* 0x0000000000283947 */ /* 0x000fea0003800000 */
[----:B-12---:R-:W1:Y:S02]  /*0840*/  LDS R2, [UR8+0x8] ;  /* 0x00000808ff027984 */ /* 0x006e640008000800 */
[----:B-1----:R-:W-:-:S05]  /*0850*/  LOP3.LUT R2, R2, 0x1800, RZ, 0xb8, !PT ;  /* 0x0000180002027812 */ /* 0x002fca00078eb8ff */
[----:B------:R5:W-:Y:S02]  /*0860*/  STS [UR8+0x8], R2 ;  /* 0x00000802ff007988 */ /* 0x000be40008000808 */
.L_x_16:
[----:B------:R-:W-:Y:S05]  /*0870*/  @P3 BREAK.RELIABLE B0 ;  /* 0x0000000000003942 */ /* 0x000fea0003800100 */
[----:B------:R-:W-:Y:S05]  /*0880*/  @P3 BRA `(.L_x_18) ;  /* 0x0000000000243947 */ /* 0x000fea0003800000 */
[----:B-1-3--:R-:W1:Y:S01]  /*0890*/  LDS R3, [UR8+0x8] ;  /* 0x00000808ff037984 */ /* 0x00ae620008000800 */
[----:B--2-45:R-:W-:-:S05]  /*08a0*/  IMAD.MOV.U32 R2, RZ, RZ, 0x6000 ;  /* 0x00006000ff027424 */ /* 0x034fca00078e00ff */
[----:B-1----:R-:W-:-:S04]  /*08b0*/  LOP3.LUT R2, R3, 0x2000, R2, 0xd8, !PT ;  /* 0x0000200003027812 */ /* 0x002fc800078ed802 */
[----:B------:R-:W-:-:S05]  /*08c0*/  LOP3.LUT R2, R2, 0x400000, RZ, 0xb8, !PT ;  /* 0x0040000002027812 */ /* 0x000fca00078eb8ff */
[----:B------:R3:W-:Y:S02]  /*08d0*/  STS [UR8+0x8], R2 ;  /* 0x00000802ff007988 */ /* 0x0007e40008000808 */
.L_x_17:
[----:B------:R-:W-:Y:S05]  /*08e0*/  BSYNC.RELIABLE B0 ;  /* 0x0000000000007941 */ /* 0x000fea0003800100 */
.L_x_13:
[----:B-123--:R-:W1:Y:S02]  /*08f0*/  @!P3 LDS R2, [UR8+0x8] ;  /* 0x00000808ff02b984 */ /* 0x00ee640008000800 */
[----:B-1----:R-:W-:-:S05]  /*0900*/  @!P3 LOP3.LUT R2, R2, 0x8000, RZ, 0xb8, !PT ;  /* 0x000080000202b812 */ /* 0x002fca00078eb8ff */
[----:B------:R1:W-:Y:S02]  /*0910*/  @!P3 STS [UR8+0x8], R2 ;  /* 0x00000802ff00b988 */ /* 0x0003e40008000808 */
.L_x_18:
[----:B------:R-:W-:Y:S05]  /*0920*/  BSYNC.RECONVERGENT B1 ;  /* 0x0000000000017941 */ /* 0x000fea0003800200 */
.L_x_12:
[----:B------:R-:W-:Y:S05]  /*0930*/  WARPSYNC.ALL ;  /* 0x0000000000007948 */ /* 0x000fea0003800000 */
[----:B------:R-:W-:Y:S01]  /*0940*/  NOP ;  /* 0x0000000000007918 */ /* 0x000fe20000000000 */
[----:B------:R-:W-:Y:S05]  /*0950*/  @P0 BRA `(.L_x_19) ;  /* 0x0000000000300947 */ /* 0x000fea0003800000 */
[----:B-12345:R-:W1:Y:S01]  /*0960*/  S2R R2, SR_LANEID ;  /* 0x0000000000027919 */ /* 0x03ee620000000000 */
[----:B------:R-:W-:Y:S05]  /*0970*/  WARPSYNC.ALL ;  /* 0x0000000000007948 */ /* 0x000fea0003800000 */
[----:B------:R-:W-:Y:S01]  /*0980*/  NOP ;  /* 0x0000000000007918 */ /* 0x000fe20000000000 */
[----:B-1----:R-:W-:-:S05]  /*0990*/  IMAD.SHL.U32 R7, R2, 0x4, RZ ;  /* 0x0000000402077824 */ /* 0x002fca00078e00ff */
[----:B------:R-:W1:Y:S01]  /*09a0*/  LDS R9, [R7+UR8] ;  /* 0x0000000807097984 */ /* 0x000e620008000800 */
[----:B------:R-:W-:-:S05]  /*09b0*/  IADD3 R2, P1, PT, R7, UR24, RZ ;  /* 0x0000001807027c10 */ /* 0x000fca000ff3e0ff */
[----:B------:R-:W-:-:S05]  /*09c0*/  IMAD.X R3, RZ, RZ, UR25, P1 ;  /* 0x00000019ff037e24 */ /* 0x000fca00088e06ff */
[----:B-1----:R1:W2:Y:S01]  /*09d0*/  ATOMG.E.EXCH.STRONG.GPU PT, RZ, [R2], R9 ;  /* 0x0000000902ff73a8 */ /* 0x0022a200041ee100 */
[----:B------:R-:W-:-:S04]  /*09e0*/  DEPBAR {5,4,3,2,1,0} ;  /* 0x0000003f0000791a */ /* 0x000fc80000000000 */
[----:B------:R-:W3:Y:S02]  /*09f0*/  CCTL.E.C.LDCU.IV.DEEP [UR24] ;  /* 0x0000000018007540 */ /* 0x000ee40009c08000 */
[----:B---3--:R1:W-:Y:S01]  /*0a00*/  UTMACCTL.IV [UR24] ;  /* 0x00000000180079b9 */ /* 0x0083e20008000000 */
[----:B------:R-:W-:Y:S01]  /*0a10*/  NOP ;  /* 0x0000000000007918 */ /* 0x000fe20000000000 */
.L_x_19:
[----:B------:R-:W-:Y:S05]  /*0a20*/  @P0 BRA `(.L_x_20) ;  /* 0x00000000000c0947 */ /* 0x000fea0003800000 */
[----:B------:R0:W-:Y:S01]  /*0a30*/  UTMACMDFLUSH ;  /* 0x00000000000079b7 */ /* 0x0001e20000000000 */
[----:B------:R-:W-:Y:S05]  /*0a40*/  @P0 BRA `(.L_x_20) ;  /* 0x0000000000040947 */ /* 0x000fea0003800000 */
[----:B------:R-:W-:-:S04]  /*0a50*/  DEPBAR.LE SB0, 0x0 ;  /* 0x000080000000791a */ /* 0x000fc80000000000 */
.L_x_20:
[----:B------:R-:W-:Y:S05]  /*0a60*/  WARPSYNC.ALL ;  /* 0x0000000000007948 */ /* 0x000fea0003800000 */
[----:B------:R-:W-:Y:S01]  /*0a70*/  NOP ;  /* 0x0000000000007918 */ /* 0x000fe20000000000 */
[----:B--2---:R-:W-:Y:S06]  /*0a80*/  BAR.SYNC.DEFER_BLOCKING 0x0 ;  /* 0x0000000000007b1d */ /* 0x004fec0000010000 */
[----:B------:R-:W-:Y:S02]  /*0a90*/  BSSY.RECONVERGENT B1, `(.L_x_21) ;  /* 0x000000b000017945 */ /* 0x000fe40003800200 */
[----:B------:R-:W-:Y:S06]  /*0aa0*/  BAR.SYNC.DEFER_BLOCKING 0x0 ;  /* 0x0000000000007b1d */ /* 0x000fec0000010000 */
[----:B------:R2:W-:Y:S01]  /*0ab0*/  @!P0 STS [R4], RZ ;  /* 0x000000ff04008388 */ /* 0x0005e20000000800 */
[----:B------:R-:W-:Y:S01]  /*0ac0*/  NOP ;  /* 0x0000000000007918 */ /* 0x000fe20000000000 */
[----:B------:R-:W-:Y:S05]  /*0ad0*/  @P3 BRA `(.L_x_22) ;  /* 0x0000000000183947 */ /* 0x000fea0003800000 */
[----:B-1-345:R-:W1:Y:S01]  /*0ae0*/  LDS R2, [UR8+0x8] ;  /* 0x00000808ff027984 */ /* 0x03ae620008000800 */
[----:B------:R-:W3:Y:S01]  /*0af0*/  LDC.64 R8, c[0x0][0x388] ;  /* 0x0000e200ff087b82 */ /* 0x000ee20000000a00 */
[----:B------:R-:W-:Y:S02]  /*0b00*/  IMAD.MOV.U32 R3, RZ, RZ, 0x70 ;  /* 0x00000070ff037424 */ /* 0x000fe400078e00ff */
[----:B---3--:R3:W-:Y:S03]  /*0b10*/  STS.64 [UR8], R8 ;  /* 0x00000008ff007988 */ /* 0x0087e60008000a08 */
[----:B-1----:R-:W-:-:S05]  /*0b20*/  LOP3.LUT R2, R2, 0x10, R3, 0xd8, !PT ;  /* 0x0000001002027812 */ /* 0x002fca00078ed803 */
[----:B------:R3:W-:Y:S02]  /*0b30*/  STS [UR8+0x8], R2 ;  /* 0x00000802ff007988 */ /* 0x0007e40008000808 */
.L_x_22:
[----:B-1----:R-:W-:Y:S05]  /*0b40*/  BSYNC.RECONVERGENT B1 ;  /* 0x0000000000017941 */ /* 0x002fea0003800200 */
.L_x_21:
[----:B------:R-:W-:Y:S04]  /*0b50*/  BSSY.RECONVERGENT B2, `(.L_x_23) ;  /* 0x000000f000027945 */ /* 0x000fe80003800200 */
[----:B------:R-:W-:Y:S04]  /*0b60*/  BSSY.RELIABLE B1, `(.L_x_24) ;  /* 0x000000c000017945 */ /* 0x000fe80003800100 */
[----:B------:R-:W-:Y:S05]  /*0b70*/  @P3 BRA `(.L_x_25) ;  /* 0x0000000000283947 */ /* 0x000fea0003800000 */
[----:B---345:R-:W1:Y:S01]  /*0b80*/  LDS R2, [UR8+0x34] ;  /* 0x00003408ff027984 */ /* 0x038e620008000800 */
[----:B------:R-:W-:Y:S01]  /*0b90*/  IMAD.MOV.U32 R3, RZ, RZ, 0x1f000000 ;  /* 0x1f000000ff037424 */ /* 0x000fe200078e00ff */
[----:B------:R-:W-:Y:S05]  /*0ba0*/  @P3 BREAK.RELIABLE B1 ;  /* 0x0000000000013942 */ /* 0x000fea0003800100 */
[----:B-1----:R-:W-:-:S05]  /*0bb0*/  LOP3.LUT R2, R2, 0xff000000, R3, 0xb8, !PT ;  /* 0xff00000002027812 */ /* 0x002fca00078eb803 */
[----:B------:R1:W-:Y:S01]  /*0bc0*/  STS [UR8+0x34], R2 ;  /* 0x00003402ff007988 */ /* 0x0003e20008000808 */
[----:B------:R-:W-:Y:S05]  /*0bd0*/  @P3 BRA `(.L_x_26) ;  /* 0x0000000000183947 */ /* 0x000fea0003800000 */
[----:B-1----:R-:W1:Y:S01]  /*0be0*/  LDS R2, [UR8+0x38] ;  /* 0x00003808ff027984 */ /* 0x002e620008000800 */
[----:B------:R-:W-:-:S05]  /*0bf0*/  IMAD.MOV.U32 R3, RZ, RZ, 0xff ;  /* 0x000000ffff037424 */ /* 0x000fca00078e00ff */
[----:B-1----:R-:W-:-:S05]  /*0c00*/  LOP3.LUT R2, R2, 0xff, R3, 0xb8, !PT ;  /* 0x000000ff02027812 */ /* 0x002fca00078eb803 */
[----:B------:R1:W-:Y:S02]  /*0c10*/  STS [UR8+0x38], R2 ;  /* 0x00003802ff007988 */ /* 0x0003e40008000808 */
.L_x_25:
[----:B------:R-:W-:Y:S05]  /*0c20*/  BSYNC.RELIABLE B1 ;  /* 0x0000000000017941 */ /* 0x000fea0003800100 */
.L_x_24:
[----:B------:R1:W-:Y:S02]  /*0c30*/  @!P3 STS [UR8+0x20], R5 ;  /* 0x00002005ff00b988 */ /* 0x0003e40008000808 */
.L_x_26:
[----:B------:R-:W-:Y:S05]  /*0c40*/  BSYNC.RECONVERGENT B2 ;  /* 0x0000000000027941 */ /* 0x000fea0003800200 */
.L_x_23:
[----:B------:R-:W-:Y:S05]  /*0c50*/  WARPSYNC.ALL ;  /* 0x0000000000007948 */ /* 0x000fea0003800000 */
[----:B------:R-:W-:Y:S01]  /*0c60*/  NOP ;  /* 0x0000000000007918 */ /* 0x000fe20000000000 */
[----:B-1----:R-:W1:Y:S01]  /*0c70*/  LDC R5, c[0x0][0x39c] ;  /* 0x0000e700ff057b82 */ /* 0x002e620000000800 */
[----:B------:R-:W-:Y:S01]  /*0c80*/  BSSY.RECONVERGENT B2, `(.L_x_27) ;  /* 0x000000b000027945 */ /* 0x000fe20003800200 */
[----:B-1----:R-:W-:-:S03]  /*0c90*/  VIADD R5, R5, 0xffffffff ;  /* 0xffffffff05057836 */ /* 0x002fc60000000000 */
[----:B------:R-:W-:Y:S05]  /*0ca0*/  @P3 BRA `(.L_x_28) ;  /* 0x0000000000203947 */ /* 0x000fea0003800000 */
[----:B---345:R-:W1:Y:S01]  /*0cb0*/  LDS R2, [UR8+0x1c] ;  /* 0x00001c08ff027984 */ /* 0x038e620008000800 */
[----:B------:R-:W3:Y:S03]  /*0cc0*/  LDC.64 R8, c[0x0][0x3b0] ;  /* 0x0000ec00ff087b82 */ /* 0x000ee60000000a00 */
[----:B------:R4:W-:Y:S01]  /*0cd0*/  STS [UR8+0x24], R5 ;  /* 0x00002405ff007988 */ /* 0x0009e20008000808 */
[--C-:B---3--:R-:W-:Y:S02]  /*0ce0*/  SHF.R.U32.HI R7, RZ, 0x4, R9.reuse ;  /* 0x00000004ff077819 */ /* 0x108fe40000011609 */
[----:B------:R-:W-:-:S05]  /*0cf0*/  SHF.R.U64 R3, R8, 0x4, R9 ;  /* 0x0000000408037819 */ /* 0x000fca0000001209 */
[----:B------:R4:W-:Y:S01]  /*0d00*/  STS [UR8+0xc], R3 ;  /* 0x00000c03ff007988 */ /* 0x0009e20008000808 */
[----:B-1----:R-:W-:-:S05]  /*0d10*/  LOP3.LUT R2, R2, 0xf, R7, 0xb8, !PT ;  /* 0x0000000f02027812 */ /* 0x002fca00078eb807 */
[----:B------:R4:W-:Y:S02]  /*0d20*/  STS [UR8+0x1c], R2 ;  /* 0x00001c02ff007988 */ /* 0x0009e40008000808 */
.L_x_28:
[----:B------:R-:W-:Y:S05]  /*0d30*/  BSYNC.RECONVERGENT B2 ;  /* 0x0000000000027941 */ /* 0x000fea0003800200 */
.L_x_27:
[----:B------:R-:W-:Y:S04]  /*0d40*/  BSSY.RECONVERGENT B3, `(.L_x_29) ;  /* 0x000001d000037945 */ /* 0x000fe80003800200 */
[----:B------:R-:W-:Y:S04]  /*0d50*/  BSSY.RELIABLE B2, `(.L_x_30) ;  /* 0x0000018000027945 */ /* 0x000fe80003800100 */
[----:B------:R-:W-:Y:S05]  /*0d60*/  @P3 BRA `(.L_x_31) ;  /* 0x00000000001c3947 */ /* 0x000fea0003800000 */
[----:B---345:R-:W1:Y:S02]  /*0d70*/  LDS R2, [UR8+0x34] ;  /* 0x00003408ff027984 */ /* 0x038e640008000800 */
[----:B-1----:R-:W-:-:S05]  /*0d80*/  LOP3.LUT R2, R2, 0x7, RZ, 0xb8, !PT ;  /* 0x0000000702027812 */ /* 0x002fca00078eb8ff */
[----:B------:R1:W-:Y:S01]  /*0d90*/  STS [UR8+0x34], R2 ;  /* 0x00003402ff007988 */ /* 0x0003e20008000808 */
[----:B------:R-:W-:Y:S05]  /*0da0*/  @P3 BRA `(.L_x_32) ;  /* 0x00000000001c3947 */ /* 0x000fea0003800000 */
[----:B-1----:R-:W1:Y:S02]  /*0db0*/  LDS R2, [UR8+0x34] ;  /* 0x00003408ff027984 */ /* 0x002e640008000800 */
[----:B-1----:R-:W-:-:S05]  /*0dc0*/  LOP3.LUT R2, R2, 0x38, RZ, 0xb8, !PT ;  /* 0x0000003802027812 */ /* 0x002fca00078eb8ff */
[----:B------:R1:W-:Y:S02]  /*0dd0*/  STS [UR8+0x34], R2 ;  /* 0x00003402ff007988 */ /* 0x0003e40008000808 */
.L_x_31:
[----:B------:R-:W-:Y:S05]  /*0de0*/  @P3 BRA `(.L_x_33) ;  /* 0x00000000001c3947 */ /* 0x000fea0003800000 */
[----:B-1-345:R-:W1:Y:S02]  /*0df0*/  LDS R2, [UR8+0x8] ;  /* 0x00000808ff027984 */ /* 0x03ae640008000800 */
[----:B-1----:R-:W-:-:S05]  /*0e00*/  LOP3.LUT R2, R2, 0x780, RZ, 0xb8, !PT ;  /* 0x0000078002027812 */ /* 0x002fca00078eb8ff */
[----:B------:R3:W-:Y:S02]  /*0e10*/  STS [UR8+0x8], R2 ;  /* 0x00000802ff007988 */ /* 0x0007e40008000808 */
.L_x_32:
[----:B------:R-:W-:Y:S05]  /*0e20*/  @P3 BRA `(.L_x_34) ;  /* 0x0000000000283947 */ /* 0x000fea0003800000 */
[----:B-1-3--:R-:W1:Y:S02]  /*0e30*/  LDS R2, [UR8+0x8] ;  /* 0x00000808ff027984 */ /* 0x00ae640008000800 */
[----:B-1----:R-:W-:-:S05]  /*0e40*/  LOP3.LUT R2, R2, 0x1800, RZ, 0xb8, !PT ;  /* 0x0000180002027812 */ /* 0x002fca00078eb8ff */
[----:B------:R1:W-:Y:S02]  /*0e50*/  STS [UR8+0x8], R2 ;  /* 0x00000802ff007988 */ /* 0x0003e40008000808 */
.L_x_33:
[----:B------:R-:W-:Y:S05]  /*0e60*/  @P3 BREAK.RELIABLE B2 ;  /* 0x0000000000023942 */ /* 0x000fea0003800100 */
[----:B------:R-:W-:Y:S05]  /*0e70*/  @P3 BRA `(.L_x_35) ;  /* 0x0000000000243947 */ /* 0x000fea0003800000 */
[----:B-1-345:R-:W1:Y:S01]  /*0e80*/  LDS R2, [UR8+0x8] ;  /* 0x00000808ff027984 */ /* 0x03ae620008000800 */
[----:B------:R-:W-:-:S05]  /*0e90*/  IMAD.MOV.U32 R3, RZ, RZ, 0x6000 ;  /* 0x00006000ff037424 */ /* 0x000fca00078e00ff */
[----:B-1----:R-:W-:-:S04]  /*0ea0*/  LOP3.LUT R2, R2, 0x2000, R3, 0xd8, !PT ;  /* 0x0000200002027812 */ /* 0x002fc800078ed803 */
[----:B------:R-:W-:-:S05]  /*0eb0*/  LOP3.LUT R2, R2, 0x400000, RZ, 0xb8, !PT ;  /* 0x0040000002027812 */ /* 0x000fca00078eb8ff */
[----:B------:R4:W-:Y:S02]  /*0ec0*/  STS [UR8+0x8], R2 ;  /* 0x00000802ff007988 */ /* 0x0009e40008000808 */
.L_x_34:
[----:B------:R-:W-:Y:S05]  /*0ed0*/  BSYNC.RELIABLE B2 ;  /* 0x0000000000027941 */ /* 0x000fea0003800100 */
.L_x_30:
[----:B-1-34-:R-:W1:Y:S02]  /*0ee0*/  @!P3 LDS R2, [UR8+0x8] ;  /* 0x00000808ff02b984 */ /* 0x01ae640008000800 */
[----:B-1----:R-:W-:-:S05]  /*0ef0*/  @!P3 LOP3.LUT R2, R2, 0x8000, RZ, 0xb8, !PT ;  /* 0x000080000202b812 */ /* 0x002fca00078eb8ff */
[----:B------:R1:W-:Y:S02]  /*0f00*/  @!P3 STS [UR8+0x8], R2 ;  /* 0x00000802ff00b988 */ /* 0x0003e40008000808 */
.L_x_35:
[----:B------:R-:W-:Y:S05]  /*0f10*/  BSYNC.RECONVERGENT B3 ;  /* 0x0000000000037941 */ /* 0x000fea0003800200 */
.L_x_29:
[----:B------:R-:W-:Y:S05]  /*0f20*/  WARPSYNC.ALL ;  /* 0x0000000000007948 */ /* 0x000fea0003800000 */
[----:B------:R-:W-:Y:S01]  /*0f30*/  NOP ;  /* 0x0000000000007918 */ /* 0x000fe20000000000 */
[----:B------:R-:W-:-:S04]  /*0f40*/  UIADD3 UR5, UPT, UPT, UR4, 0x80, URZ ;  /* 0x0000008004057890 */ /* 0x000fc8000fffe0ff */
[----:B------:R-:W-:-:S04]  /*0f50*/  UIADD3 UR26, UP0, UPT, UR5, UR20, URZ ;  /* 0x00000014051a7290 */ /* 0x000fc8000ff1e0ff */
[----:B------:R-:W-:Y:S01]  /*0f60*/  ULEA.HI.X.SX32 UR27, UR5, UR21, 0x1, UP0 ;  /* 0x00000015051b7291 */ /* 0x000fe200080f0eff */
[----:B------:R-:W-:Y:S11]  /*0f70*/  @P0 BRA `(.L_x_36) ;  /* 0x0000000000300947 */ /* 0x000ff60003800000 */
[----:B-1-345:R-:W1:Y:S01]  /*0f80*/  S2R R2, SR_LANEID ;  /* 0x0000000000027919 */ /* 0x03ae620000000000 */
[----:B------:R-:W-:Y:S05]  /*0f90*/  WARPSYNC.ALL ;  /* 0x0000000000007948 */ /* 0x000fea0003800000 */
[----:B------:R-:W-:Y:S01]  /*0fa0*/  NOP ;  /* 0x0000000000007918 */ /* 0x000fe20000000000 */
[----:B-1----:R-:W-:-:S05]  /*0fb0*/  IMAD.SHL.U32 R8, R2, 0x4, RZ ;  /* 0x0000000402087824 */ /* 0x002fca00078e00ff */
[----:B------:R-:W1:Y:S01]  /*0fc0*/  LDS R7, [R8+UR8] ;  /* 0x0000000808077984 */ /* 0x000e620008000800 */
[----:B------:R-:W-:-:S05]  /*0fd0*/  IADD3 R2, P1, PT, R8, UR26, RZ ;  /* 0x0000001a08027c10 */ /* 0x000fca000ff3e0ff */
[----:B------:R-:W-:-:S05]  /*0fe0*/  IMAD.X R3, RZ, RZ, UR27, P1 ;  /* 0x0000001bff037e24 */ /* 0x000fca00088e06ff */
[----:B-1----:R1:W3:Y:S01]  /*0ff0*/  ATOMG.E.EXCH.STRONG.GPU PT, RZ, [R2], R7 ;  /* 0x0000000702ff73a8 */ /* 0x0022e200041ee100 */
[----:B------:R-:W-:-:S04]  /*1000*/  DEPBAR {5,4,3,2,1,0} ;  /* 0x0000003f0000791a */ /* 0x000fc80000000000 */
[----:B------:R-:W4:Y:S02]  /*1010*/  CCTL.E.C.LDCU.IV.DEEP [UR26] ;  /* 0x000000001a007540 */ /* 0x000f240009c08000 */
[----:B----4-:R1:W-:Y:S01]  /*1020*/  UTMACCTL.IV [UR26] ;  /* 0x000000001a0079b9 */ /* 0x0103e20008000000 */
[----:B------:R-:W-:Y:S01]  /*1030*/  NOP ;  /* 0x0000000000007918 */ /* 0x000fe20000000000 */
.L_x_36:
[----:B------:R-:W-:Y:S05]  /*1040*/  @P0 BRA `(.L_x_37) ;  /* 0x00000000000c0947 */ /* 0x000fea0003800000 */
[----:B------:R0:W-:Y:S01]  /*1050*/  UTMACMDFLUSH ;  /* 0x00000000000079b7 */ /* 0x0001e20000000000 */
[----:B------:R-:W-:Y:S05]  /*1060*/  @P0 BRA `(.L_x_37) ;  /* 0x0000000000040947 */ /* 0x000fea0003800000 */
[----:B------:R-:W-:-:S04]  /*1070*/  DEPBAR.LE SB0, 0x0 ;  /* 0x000080000000791a */ /* 0x000fc80000000000 */
.L_x_37:
[----:B------:R-:W-:Y:S05]  /*1080*/  WARPSYNC.ALL ;  /* 0x0000000000007948 */ /* 0x000fea0003800000 */
[----:B------:R-:W-:Y:S01]  /*1090*/  NOP ;  /* 0x0000000000007918 */ /* 0x000fe20000000000 */
[----:B---3--:R-:W-:Y:S06]  /*10a0*/  BAR.SYNC.DEFER_BLOCKING 0x0 ;  /* 0x0000000000007b1d */ /* 0x008fec0000010000 */
[----:B------:R-:W-:Y:S02]  /*10b0*/  BSSY.RECONVERGENT B3, `(.L_x_38) ;  /* 0x000000b000037945 */ /* 0x000fe40003800200 */
[----:B------:R-:W-:Y:S06]  /*10c0*/  BAR.SYNC.DEFER_BLOCKING 0x0 ;  /* 0x0000000000007b1d */ /* 0x000fec0000010000 */
[----:B------:R3:W-:Y:S01]  /*10d0*/  @!P0 STS [R4], RZ ;  /* 0x000000ff04008388 */ /* 0x0007e20000000800 */
[----:B------:R-:W-:Y:S01]  /*10e0*/  NOP ;  /* 0x0000000000007918 */ /* 0x000fe20000000000 */
[----:B------:R-:W-:Y:S05]  /*10f0*/  @P3 BRA `(.L_x_39) ;  /* 0x0000000000183947 */ /* 0x000fea0003800000 */
[----:B-1--45:R-:W1:Y:S01]  /*1100*/  LDS R2, [UR8+0x8] ;  /* 0x00000808ff027984 */ /* 0x032e620008000800 */
[----:B------:R-:W4:Y:S01]  /*1110*/  LDC.64 R8, c[0x0][0x390] ;  /* 0x0000e400ff087b82 */ /* 0x000f220000000a00 */
[----:B------:R-:W-:Y:S02]  /*1120*/  IMAD.MOV.U32 R3, RZ, RZ, 0x70 ;  /* 0x00000070ff037424 */ /* 0x000fe400078e00ff */
[----:B----4-:R4:W-:Y:S03]  /*1130*/  STS.64 [UR8], R8 ;  /* 0x00000008ff007988 */ /* 0x0109e60008000a08 */
[----:B-1----:R-:W-:-:S05]  /*1140*/  LOP3.LUT R2, R2, 0x10, R3, 0xd8, !PT ;  /* 0x0000001002027812 */ /* 0x002fca00078ed803 */
[----:B------:R4:W-:Y:S02]  /*1150*/  STS [UR8+0x8], R2 ;  /* 0x00000802ff007988 */ /* 0x0009e40008000808 */
.L_x_39:
[----:B-1----:R-:W-:Y:S05]  /*1160*/  BSYNC.RECONVERGENT B3 ;  /* 0x0000000000037941 */ /* 0x002fea0003800200 */
.L_x_38:
[----:B------:R-:W-:Y:S04]  /*1170*/  BSSY.RECONVERGENT B4, `(.L_x_40) ;  /* 0x0000033000047945 */ /* 0x000fe80003800200 */
[----:B------:R-:W-:Y:S04]  /*1180*/  BSSY.RELIABLE B3, `(.L_x_41) ;  /* 0x000002e000037945 */ /* 0x000fe80003800100 */
[----:B------:R-:W-:Y:S05]  /*1190*/  @P3 BRA `(.L_x_42) ;  /* 0x0000000000243947 */ /* 0x000fea0003800000 */
[----:B----45:R-:W1:Y:S01]  /*11a0*/  LDS R2, [UR8+0x34] ;  /* 0x00003408ff027984 */ /* 0x030e620008000800 */
[----:B------:R-:W-:-:S05]  /*11b0*/  IMAD.MOV.U32 R3, RZ, RZ, 0x7f000000 ;  /* 0x7f000000ff037424 */ /* 0x000fca00078e00ff */
[----:B-1----:R-:W-:-:S05]  /*11c0*/  LOP3.LUT R2, R2, 0xff000000, R3, 0xb8, !PT ;  /* 0xff00000002027812 */ /* 0x002fca00078eb803 */
[----:B------:R1:W-:Y:S01]  /*11d0*/  STS [UR8+0x34], R2 ;  /* 0x00003402ff007988 */ /* 0x0003e20008000808 */
[----:B------:R-:W-:Y:S05]  /*11e0*/  @P3 BRA `(.L_x_43) ;  /* 0x0000000000183947 */ /* 0x000fea0003800000 */
[----:B-1----:R-:W1:Y:S01]  /*11f0*/  LDS R2, [UR8+0x38] ;  /* 0x00003808ff027984 */ /* 0x002e620008000800 */
[----:B------:R-:W-:-:S05]  /*1200*/  IMAD.MOV.U32 R3, RZ, RZ, 0x7f ;  /* 0x0000007fff037424 */ /* 0x000fca00078e00ff */
[----:B-1----:R-:W-:-:S05]  /*1210*/  LOP3.LUT R2, R2, 0xff, R3, 0xb8, !PT ;  /* 0x000000ff02027812 */ /* 0x002fca00078eb803 */
[----:B------:R1:W-:Y:S02]  /*1220*/  STS [UR8+0x38], R2 ;  /* 0x00003802ff007988 */ /* 0x0003e40008000808 */
.L_x_42:
[----:B------:R-:W-:Y:S05]  /*1230*/  @P3 BRA `(.L_x_44) ;  /* 0x00000000000c3947 */ /* 0x000fea0003800000 */
[----:B------:R1:W-:Y:S02]  /*1240*/  STS [UR8+0x20], R5 ;  /* 0x00002005ff007988 */ /* 0x0003e40008000808 */
.L_x_43:
[----:B------:R-:W-:Y:S05]  /*1250*/  @P3 BRA `(.L_x_45) ;  /* 0x0000000000243947 */ /* 0x000fea0003800000 */
[----:B------:R1:W-:Y:S02]  /*1260*/  STS [UR8+0x24], R6 ;  /* 0x00002406ff007988 */ /* 0x0003e40008000808 */
.L_x_44:
[----:B------:R-:W-:Y:S05]  /*1270*/  @P3 BRA `(.L_x_46) ;  /* 0x00000000002c3947 */ /* 0x000fea0003800000 */
[----:B-1--45:R-:W1:Y:S01]  /*1280*/  LDS R2, [UR8+0x1c] ;  /* 0x00001c08ff027984 */ /* 0x032e620008000800 */
[----:B------:R-:W4:Y:S02]  /*1290*/  LDC.64 R6, c[0x0][0x3b8] ;  /* 0x0000ee00ff067b82 */ /* 0x000f240000000a00 */
[--C-:B----4-:R-:W-:Y:S02]  /*12a0*/  SHF.R.U32.HI R5, RZ, 0x4, R7.reuse ;  /* 0x00000004ff057819 */ /* 0x110fe40000011607 */
[----:B------:R-:W-:-:S05]  /*12b0*/  SHF.R.U64 R3, R6, 0x4, R7 ;  /* 0x0000000406037819 */ /* 0x000fca0000001207 */
[----:B------:R4:W-:Y:S01]  /*12c0*/  STS [UR8+0xc], R3 ;  /* 0x00000c03ff007988 */ /* 0x0009e20008000808 */
[----:B-1----:R-:W-:-:S05]  /*12d0*/  LOP3.LUT R2, R2, 0xf, R5, 0xb8, !PT ;  /* 0x0000000f02027812 */ /* 0x002fca00078eb805 */
[----:B------:R4:W-:Y:S02]  /*12e0*/  STS [UR8+0x1c], R2 ;  /* 0x00001c02ff007988 */ /* 0x0009e40008000808 */
.L_x_45:
[----:B------:R-:W-:Y:S05]  /*12f0*/  @P3 BRA `(.L_x_47) ;  /* 0x00000000001c3947 */ /* 0x000fea0003800000 */
[----:B-1--45:R-:W1:Y:S02]  /*1300*/  LDS R2, [UR8+0x34] ;  /* 0x00003408ff027984 */ /* 0x032e640008000800 */
[----:B-1----:R-:W-:-:S05]  /*1310*/  LOP3.LUT R2, R2, 0x7, RZ, 0xb8, !PT ;  /* 0x0000000702027812 */ /* 0x002fca00078eb8ff */
[----:B------:R1:W-:Y:S02]  /*1320*/  STS [UR8+0x34], R2 ;  /* 0x00003402ff007988 */ /* 0x0003e40008000808 */
.L_x_46:
[----:B------:R-:W-:Y:S05]  /*1330*/  @P3 BRA `(.L_x_48) ;  /* 0x00000000001c3947 */ /* 0x000fea0003800000 */
[----:B-1--45:R-:W1:Y:S02]  /*1340*/  LDS R2, [UR8+0x34] ;  /* 0x00003408ff027984 */ /* 0x032e640008000800 */
[----:B-1----:R-:W-:-:S05]  /*1350*/  LOP3.LUT R2, R2, 0x38, RZ, 0xb8, !PT ;  /* 0x0000003802027812 */ /* 0x002fca00078eb8ff */
[----:B------:R1:W-:Y:S02]  /*1360*/  STS [UR8+0x34], R2 ;  /* 0x00003402ff007988 */ /* 0x0003e40008000808 */
.L_x_47:
[----:B------:R-:W-:Y:S05]  /*1370*/  @P3 BRA `(.L_x_49) ;  /* 0x00000000001c3947 */ /* 0x000fea0003800000 */
[----:B-1--45:R-:W1:Y:S02]  /*1380*/  LDS R2, [UR8+0x8] ;  /* 0x00000808ff027984 */ /* 0x032e640008000800 */
[----:B-1----:R-:W-:-:S05]  /*1390*/  LOP3.LUT R2, R2, 0x780, RZ, 0xb8, !PT ;  /* 0x0000078002027812 */ /* 0x002fca00078eb8ff */
[----:B------:R1:W-:Y:S02]  /*13a0*/  STS [UR8+0x8], R2 ;  /* 0x00000802ff007988 */ /* 0x0003e40008000808 */
.L_x_48:
[----:B------:R-:W-:Y:S05]  /*13b0*/  @P3 BRA `(.L_x_50) ;  /* 0x0000000000283947 */ /* 0x000fea0003800000 */
[----:B-1--45:R-:W1:Y:S02]  /*13c0*/  LDS R2, [UR8+0x8] ;  /* 0x00000808ff027984 */ /* 0x032e640008000800 */
[----:B-1----:R-:W-:-:S05]  /*13d0*/  LOP3.LUT R2, R2, 0x1800, RZ, 0xb8, !PT ;  /* 0x0000180002027812 */ /* 0x002fca00078eb8ff */
[----:B------:R1:W-:Y:S02]  /*13e0*/  STS [UR8+0x8], R2 ;  /* 0x00000802ff007988 */ /* 0x0003e40008000808 */
.L_x_49:
[----:B------:R-:W-:Y:S05]  /*13f0*/  @P3 BREAK.RELIABLE B3 ;  /* 0x0000000000033942 */ /* 0x000fea0003800100 */
[----:B------:R-:W-:Y:S05]  /*1400*/  @P3 BRA `(.L_x_51) ;  /* 0x0000000000243947 */ /* 0x000fea0003800000 */
[----:B-1--45:R-:W1:Y:S01]  /*1410*/  LDS R2, [UR8+0x8] ;  /* 0x00000808ff027984 */ /* 0x032e620008000800 */
[----:B------:R-:W-:-:S05]  /*1420*/  IMAD.MOV.U32 R3, RZ, RZ, 0x6000 ;  /* 0x00006000ff037424 */ /* 0x000fca00078e00ff */
[----:B-1----:R-:W-:-:S04]  /*1430*/  LOP3.LUT R2, R2, 0x6000, R3, 0xd8, !PT ;  /* 0x0000600002027812 */ /* 0x002fc800078ed803 */
[----:B------:R-:W-:-:S05]  /*1440*/  LOP3.LUT R2, R2, 0x400000, RZ, 0xb8, !PT ;  /* 0x0040000002027812 */ /* 0x000fca00078eb8ff */
[----:B------:R1:W-:Y:S02]  /*1450*/  STS [UR8+0x8], R2 ;  /* 0x00000802ff007988 */ /* 0x0003e40008000808 */
.L_x_50:
[----:B------:R-:W-:Y:S05]  /*1460*/  BSYNC.RELIABLE B3 ;  /* 0x0000000000037941 */ /* 0x000fea0003800100 */
.L_x_41:
[----:B-1--45:R-:W1:Y:S02]  /*1470*/  @!P3 LDS R2, [UR8+0x8] ;  /* 0x00000808ff02b984 */ /* 0x032e640008000800 */
[----:B-1----:R-:W-:-:S05]  /*1480*/  @!P3 LOP3.LUT R2, R2, 0x8000, RZ, 0xb8, !PT ;  /* 0x000080000202b812 */ /* 0x002fca00078eb8ff */
[----:B------:R1:W-:Y:S02]  /*1490*/  @!P3 STS [UR8+0x8], R2 ;  /* 0x00000802ff00b988 */ /* 0x0003e40008000808 */
.L_x_51:
[----:B------:R-:W-:Y:S05]  /*14a0*/  BSYNC.RECONVERGENT B4 ;  /* 0x0000000000047941 */ /* 0x000fea0003800200 */
.L_x_40:
[----:B------:R-:W-:Y:S05]  /*14b0*/  WARPSYNC.ALL ;  /* 0x0000000000007948 */ /* 0x000fea0003800000 */
[----:B------:R-:W-:Y:S01]  /*14c0*/  NOP ;  /* 0x0000000000007918 */ /* 0x000fe20000000000 */
[----:B------:R-:W-:-:S04]  /*14d0*/  UIADD3 UR4, UPT, UPT, UR4, 0x100, URZ ;  /* 0x0000010004047890 */ /* 0x000fc8000fffe0ff */
[----:B------:R-:W-:-:S04]  /*14e0*/  UIADD3 UR20, UP0, UPT, UR4, UR20, URZ ;  /* 0x0000001404147290 */ /* 0x000fc8000ff1e0ff */
[----:B------:R-:W-:Y:S01]  /*14f0*/  ULEA.HI.X.SX32 UR21, UR4, UR21, 0x1, UP0 ;  /* 0x0000001504157291 */ /* 0x000fe200080f0eff */
[----:B------:R-:W-:Y:S11]  /*1500*/  @P0 BRA `(.L_x_52) ;  /* 0x0000000000300947 */ /* 0x000ff60003800000 */
[----:B-1--45:R-:W1:Y:S01]  /*1510*/  S2R R2, SR_LANEID ;  /* 0x0000000000027919 */ /* 0x032e620000000000 */
[----:B------:R-:W-:Y:S05]  /*1520*/  WARPSYNC.ALL ;  /* 0x0000000000007948 */ /* 0x000fea0003800000 */
[----:B------:R-:W-:Y:S01]  /*1530*/  NOP ;  /* 0x0000000000007918 */ /* 0x000fe20000000000 */
[----:B-123--:R-:W-:-:S05]  /*1540*/  IMAD.SHL.U32 R4, R2, 0x4, RZ ;  /* 0x0000000402047824 */ /* 0x00efca00078e00ff */
        /* <DEDUP_REMOVED lines=8> */
.L_x_52:
[----:B------:R-:W-:Y:S05]  /*15d0*/  @P0 BRA `(.L_x_53) ;  /* 0x00000000000c0947 */ /* 0x000fea0003800000 */
[----:B------:R0:W-:Y:S01]  /*15e0*/  UTMACMDFLUSH ;  /* 0x00000000000079b7 */ /* 0x0001e20000000000 */
[----:B------:R-:W-:Y:S05]  /*15f0*/  @P0 BRA `(.L_x_53) ;  /* 0x0000000000040947 */ /* 0x000fea0003800000 */
[----:B------:R-:W-:-:S04]  /*1600*/  DEPBAR.LE SB0, 0x0 ;  /* 0x000080000000791a */ /* 0x000fc80000000000 */
.L_x_53:
[----:B------:R-:W-:Y:S05]  /*1610*/  WARPSYNC.ALL ;  /* 0x0000000000007948 */ /* 0x000fea0003800000 */
[----:B------:R-:W-:Y:S01]  /*1620*/  NOP ;  /* 0x0000000000007918 */ /* 0x000fe20000000000 */
[----:B--2---:R-:W-:Y:S01]  /*1630*/  BAR.SYNC.DEFER_BLOCKING 0x0 ;  /* 0x0000000000007b1d */ /* 0x004fe20000010000 */
[----:B-1--45:R-:W-:Y:S01]  /*1640*/  SHF.R.U32.HI R2, RZ, 0x5, R0 ;  /* 0x00000005ff027819 */ /* 0x032fe20000011600 */
[----:B------:R-:W-:-:S03]  /*1650*/  USHF.L.U32 UR15, UR15, 0x8, URZ ;  /* 0x000000080f0f7899 */ /* 0x000fc600080006ff */
[----:B------:R-:W-:Y:S01]  /*1660*/  R2UR UR22, R2 ;  /* 0x00000000021672ca */ /* 0x000fe200000e0000 */
[----:B------:R-:W-:Y:S01]  /*1670*/  VOTEU.ALL UP0, P3 ;  /* 0x0000000000ff7886 */ /* 0x000fe20001800000 */
[----:B------:R-:W-:Y:S01]  /*1680*/  UMOV UR4, 0x1 ;  /* 0x0000000100047882 */ /* 0x000fe20000000000 */
[----:B------:R-:W-:Y:S01]  /*1690*/  VOTEU.ALL UP1, P3 ;  /* 0x0000000000ff7886 */ /* 0x000fe20001820000 */
[----:B------:R-:W-:Y:S02]  /*16a0*/  BSSY.RECONVERGENT B4, `(.L_x_54) ;  /* 0x0000018000047945 */ /* 0x000fe40003800200 */
[----:B------:R-:W-:-:S04]  /*16b0*/  @!UP0 UIADD3 UR10, UPT, UPT, -UR4, 0x100000, URZ ;  /* 0x00100000040a8890 */ /* 0x000fc8000fffe1ff */
[----:B------:R-:W-:Y:S02]  /*16c0*/  @!UP0 USHF.L.U32 UR11, UR10, 0xb, URZ ;  /* 0x0000000b0a0b8899 */ /* 0x000fe400080006ff */
[----:B------:R-:W-:Y:S02]  /*16d0*/  @!UP0 USHF.L.U32 UR10, UR10, 0x1, URZ ;  /* 0x000000010a0a8899 */ /* 0x000fe400080006ff */
[----:B------:R-:W-:-:S04]  /*16e0*/  @!UP0 UIADD3 UR4, UPT, UPT, -UR4, 0x100000, URZ ;  /* 0x0010000004048890 */ /* 0x000fc8000fffe1ff */
[----:B------:R-:W-:Y:S02]  /*16f0*/  @!UP0 USHF.L.U32 UR5, UR4, 0xb, URZ ;  /* 0x0000000b04058899 */ /* 0x000fe400080006ff */
[----:B------:R-:W-:Y:S01]  /*1700*/  @!UP0 USHF.L.U32 UR4, UR4, 0x1, URZ ;  /* 0x0000000104048899 */ /* 0x000fe200080006ff */
[----:B------:R-:W-:Y:S01]  /*1710*/  VOTEU.ALL UP0, P3 ;  /* 0x0000000000ff7886 */ /* 0x000fe20001800000 */
[----:B------:R-:W1:Y:S04]  /*1720*/  FENCE.VIEW.ASYNC.S ;  /* 0x00000000000073c6 */ /* 0x000e680000000000 */
[----:B-1----:R1:W2:Y:S06]  /*1730*/  @!UP0 SYNCS.EXCH.64 URZ, [UR8+0xc000], UR10 ;  /* 0x00c0000a08ff85b2 */ /* 0x0022ac0008000100 */
[----:B------:R1:W2:Y:S02]  /*1740*/  @!UP1 SYNCS.EXCH.64 URZ, [UR8+0xc020], UR4 ;  /* 0x00c0200408ff95b2 */ /* 0x0002a40008000100 */
[----:B--2---:R-:W-:Y:S06]  /*1750*/  BAR.SYNC.DEFER_BLOCKING 0x0 ;  /* 0x0000000000007b1d */ /* 0x004fec0000010000 */
[----:B------:R-:W-:Y:S05]  /*1760*/  @P3 BRA `(.L_x_55) ;  /* 0x00000000002c3947 */ /* 0x000fea0003800000 */
[----:B-1----:R-:W-:Y:S02]  /*1770*/  UMOV UR4, 0x1 ;  /* 0x0000000100047882 */ /* 0x002fe40000000000 */
[----:B------:R-:W-:-:S04]  /*1780*/  UIADD3 UR10, UPT, UPT, -UR4, 0x100000, URZ ;  /* 0x00100000040a7890 */ /* 0x000fc8000fffe1ff */
[----:B------:R-:W-:Y:S02]  /*1790*/  USHF.L.U32 UR11, UR10, 0xb, URZ ;  /* 0x0000000b0a0b7899 */ /* 0x000fe400080006ff */
[----:B------:R-:W-:Y:S02]  /*17a0*/  USHF.L.U32 UR10, UR10, 0x1, URZ ;  /* 0x000000010a0a7899 */ /* 0x000fe400080006ff */
[----:B------:R-:W-:-:S04]  /*17b0*/  UIADD3 UR4, UPT, UPT, -UR4, 0x100000, URZ ;  /* 0x0010000004047890 */ /* 0x000fc8000fffe1ff */
[----:B------:R-:W-:Y:S02]  /*17c0*/  USHF.L.U32 UR5, UR4, 0xb, URZ ;  /* 0x0000000b04057899 */ /* 0x000fe400080006ff */
[----:B------:R-:W-:Y:S01]  /*17d0*/  USHF.L.U32 UR4, UR4, 0x1, URZ ;  /* 0x0000000104047899 */ /* 0x000fe200080006ff */
[----:B------:R-:W1:Y:S03]  /*17e0*/  FENCE.VIEW.ASYNC.S ;  /* 0x00000000000073c6 */ /* 0x000e660000000000 */
[----:B-1----:R2:W4:Y:S08]  /*17f0*/  SYNCS.EXCH.64 URZ, [UR8+0xc008], UR10 ;  /* 0x00c0080a08ff75b2 */ /* 0x0025300008000100 */
[----:B------:R2:W5:Y:S02]  /*1800*/  SYNCS.EXCH.64 URZ, [UR8+0xc028], UR4 ;  /* 0x00c0280408ff75b2 */ /* 0x0005640008000100 */
[----:B--2---:R-:W-:Y:S01]  /*1810*/  NOP ;  /* 0x0000000000007918 */ /* 0x004fe20000000000 */
.L_x_55:
[----:B-1----:R-:W-:Y:S05]  /*1820*/  BSYNC.RECONVERGENT B4 ;  /* 0x0000000000047941 */ /* 0x002fea0003800200 */
.L_x_54:
[----:B----45:R-:W-:Y:S06]  /*1830*/  BAR.SYNC.DEFER_BLOCKING 0x0 ;  /* 0x0000000000007b1d */ /* 0x030fec0000010000 */
[----:B------:R-:W-:Y:S04]  /*1840*/  BSSY.RECONVERGENT B4, `(.L_x_56) ;  /* 0x000000d000047945 */ /* 0x000fe80003800200 */
[----:B------:R-:W-:Y:S05]  /*1850*/  @P3 BRA `(.L_x_57) ;  /* 0x00000000002c3947 */ /* 0x000fea0003800000 */
[----:B------:R-:W-:Y:S02]  /*1860*/  UMOV UR4, 0x1 ;  /* 0x0000000100047882 */ /* 0x000fe40000000000 */
[----:B------:R-:W-:-:S04]  /*1870*/  UIADD3 UR10, UPT, UPT, -UR4, 0x100000, URZ ;  /* 0x00100000040a7890 */ /* 0x000fc8000fffe1ff */
[----:B------:R-:W-:Y:S02]  /*1880*/  USHF.L.U32 UR11, UR10, 0xb, URZ ;  /* 0x0000000b0a0b7899 */ /* 0x000fe400080006ff */
[----:B------:R-:W-:Y:S02]  /*1890*/  USHF.L.U32 UR10, UR10, 0x1, URZ ;  /* 0x000000010a0a7899 */ /* 0x000fe400080006ff */
[----:B------:R-:W-:-:S04]  /*18a0*/  UIADD3 UR4, UPT, UPT, -UR4, 0x100000, URZ ;  /* 0x0010000004047890 */ /* 0x000fc8000fffe1ff */
[----:B------:R-:W-:Y:S02]  /*18b0*/  USHF.L.U32 UR5, UR4, 0xb, URZ ;  /* 0x0000000b04057899 */ /* 0x000fe400080006ff */
[----:B------:R-:W-:Y:S01]  /*18c0*/  USHF.L.U32 UR4, UR4, 0x1, URZ ;  /* 0x0000000104047899 */ /* 0x000fe200080006ff */
[----:B------:R-:W1:Y:S03]  /*18d0*/  FENCE.VIEW.ASYNC.S ;  /* 0x00000000000073c6 */ /* 0x000e660000000000 */
[----:B-1----:R1:W2:Y:S08]  /*18e0*/  SYNCS.EXCH.64 URZ, [UR8+0xc010], UR10 ;  /* 0x00c0100a08ff75b2 */ /* 0x0022b00008000100 */
[----:B------:R1:W4:Y:S01]  /*18f0*/  SYNCS.EXCH.64 URZ, [UR8+0xc030], UR4 ;  /* 0x00c0300408ff75b2 */ /* 0x0003220008000100 */
[----:B------:R-:W-:Y:S01]  /*1900*/  NOP ;  /* 0x0000000000007918 */ /* 0x000fe20000000000 */
.L_x_57:
[----:B-1----:R-:W-:Y:S05]  /*1910*/  BSYNC.RECONVERGENT B4 ;  /* 0x0000000000047941 */ /* 0x002fea0003800200 */
.L_x_56:
[----:B--2-4-:R-:W-:Y:S01]  /*1920*/  BAR.SYNC.DEFER_BLOCKING 0x0 ;  /* 0x0000000000007b1d */ /* 0x014fe20000010000 */
[----:B------:R-:W-:Y:S01]  /*1930*/  UIADD3 UR12, UPT, UPT, UR8, 0xc020, URZ ;  /* 0x0000c020080c7890 */ /* 0x000fe2000fffe0ff */
[----:B------:R-:W-:Y:S01]  /*1940*/  ISETP.GE.AND P0, PT, R10, 0x1, PT ;  /* 0x000000010a00780c */ /* 0x000fe20003f06270 */
[----:B------:R-:W-:-:S03]  /*1950*/  USHF.L.U32 UR19, UR7, 0x7, URZ ;  /* 0x0000000707137899 */ /* 0x000fc600080006ff */
        /* <DEDUP_REMOVED lines=13> */
.L_x_59:
[----:B-1----:R-:W-:Y:S05]  /*1a30*/  BSYNC.RECONVERGENT B4 ;  /* 0x0000000000047941 */ /* 0x002fea0003800200 */
.L_x_58:
[----:B------:R-:W-:Y:S05]  /*1a40*/  @!P0 BRA `(.L_x_60) ;  /* 0x0000000400cc8947 */ /* 0x000fea0003800000 */
[----:B--2-4-:R-:W-:Y:S01]  /*1a50*/  BAR.SYNC.DEFER_BLOCKING 0x0 ;  /* 0x0000000000007b1d */ /* 0x014fe20000010000 */
[----:B------:R-:W-:Y:S01]  /*1a60*/  ELECT P1, URZ, PT ;  /* 0x0000000000ff782f */ /* 0x000fe20003820000 */
[----:B------:R-:W-:Y:S01]  /*1a70*/  @!P3 IMAD.MOV.U32 R2, RZ, RZ, 0x3000 ;  /* 0x00003000ff02b424 */ /* 0x000fe200078e00ff */
[----:B------:R-:W-:Y:S02]  /*1a80*/  UIADD3 UR16, UPT, UPT, UR8, 0x8000, URZ ;  /* 0x0000800008107890 */ /* 0x000fe4000fffe0ff */
[----:B------:R-:W-:Y:S02]  /*1a90*/  ISETP.LT.U32.AND P1, PT, R132, 0x20, P1 ;  /* 0x000000208400780c */ /* 0x000fe40000f21070 */
[----:B------:R-:W-:Y:S01]  /*1aa0*/  ELECT P0, URZ, PT ;  /* 0x0000000000ff782f */ /* 0x000fe20003800000 */
[----:B------:R-:W-:-:S03]  /*1ab0*/  UMOV UR11, UR15 ;  /* 0x0000000f000b7c82 */ /* 0x000fc60008000000 */
[----:B------:R-:W-:-:S07]  /*1ac0*/  ISETP.LT.U32.AND P0, PT, R132, 0x20, P0 ;  /* 0x000000208400780c */ /* 0x000fce0000701070 */
[----:B------:R-:W-:Y:S01]  /*1ad0*/  VOTEU.ANY UP0, P1 ;  /* 0x0000000000ff7886 */ /* 0x000fe20000800100 */
[----:B------:R-:W-:-:S04]  /*1ae0*/  VOTEU.ANY UP2, P1 ;  /* 0x0000000000ff7886 */ /* 0x000fc80000840100 */
[----:B------:R-:W-:Y:S02]  /*1af0*/  @UP0 UIADD3 UR17, UPT, UPT, UR8, 0xc000, URZ ;  /* 0x0000c00008110890 */ /* 0x000fe4000fffe0ff */
[----:B------:R1:W-:Y:S01]  /*1b00*/  @!P3 SYNCS.ARRIVE.TRANS64 RZ, [UR8+0xc000], R2 ;  /* 0x00c00002ffffb9a7 */ /* 0x0003e20008000008 */
[----:B------:R-:W-:Y:S01]  /*1b10*/  @UP0 UMOV UR18, URZ ;  /* 0x000000ff00120c82 */ /* 0x000fe20008000000 */
[----:B------:R-:W-:Y:S01]  /*1b20*/  BAR.SYNC.DEFER_BLOCKING 0x0 ;  /* 0x0000000000007b1d */ /* 0x000fe20000010000 */
[----:B------:R-:W-:-:S05]  /*1b30*/  UISETP.NE.U32.AND UP0, UPT, UR22, URZ, UPT ;  /* 0x000000ff1600728c */ /* 0x000fca000bf05070 */
[----:B------:R-:W-:Y:S01]  /*1b40*/  VOTEU.ANY UP1, P0 ;  /* 0x0000000000ff7886 */ /* 0x000fe20000020100 */
[----:B------:R-:W-:-:S04]  /*1b50*/  VOTEU.ANY UP3, P0 ;  /* 0x0000000000ff7886 */ /* 0x000fc80000060100 */
[----:B------:R-:W-:Y:S01]  /*1b60*/  @UP1 UIADD3 UR9, UPT, UPT, UR8, 0xc000, URZ ;  /* 0x0000c00008091890 */ /* 0x000fe2000fffe0ff */
[----:B------:R-:W-:Y:S01]  /*1b70*/  @UP1 UMOV UR10, URZ ;  /* 0x000000ff000a1c82 */ /* 0x000fe20008000000 */
[----:B------:R1:W-:Y:S01]  /*1b80*/  @UP2 UTMALDG.2D [UR16], [UR24] ;  /* 0x00000010180025b4 */ /* 0x0003e20008008000 */
[----:B------:R2:W-:Y:S06]  /*1b90*/  MEMBAR.ALL.CTA ;  /* 0x0000000000007992 */ /* 0x0005ec0000008000 */
[----:B--2---:R-:W2:Y:S02]  /*1ba0*/  FENCE.VIEW.ASYNC.S ;  /* 0x00000000000073c6 */ /* 0x004ea40000000000 */
[----:B--2---:R-:W-:Y:S06]  /*1bb0*/  BAR.SYNC.DEFER_BLOCKING 0x0 ;  /* 0x0000000000007b1d */ /* 0x004fec0000010000 */
[----:B------:R1:W-:Y:S02]  /*1bc0*/  @UP3 UTMALDG.2D [UR8], [UR26] ;  /* 0x000000081a0035b4 */ /* 0x0003e40008008000 */
[----:B------:R-:W-:Y:S06]  /*1bd0*/  BAR.SYNC.DEFER_BLOCKING 0x0 ;  /* 0x0000000000007b1d */ /* 0x000fec0000010000 */
[----:B------:R-:W2:Y:S02]  /*1be0*/  SYNCS.PHASECHK.TRANS64.TRYWAIT P0, [UR8+0xc000], RZ ;  /* 0x00c000ffff0075a7 */ /* 0x000ea40008001108 */
[----:B-12---:R-:W-:Y:S05]  /*1bf0*/  @!P0 BRA `(.L_x_61) ;  /* 0x0000001000148947 */ /* 0x006fea0003800000 */
.L_x_79:
[----:B------:R-:W-:Y:S05]  /*1c00*/  BRA.U UP0, `(.L_x_62) ;  /* 0x0000000100287547 */ /* 0x000fea000b800000 */
[----:B------:R-:W-:Y:S02]  /*1c10*/  USHF.R.U32.HI UR4, URZ, 0x4, UR16 ;  /* 0x00000004ff047899 */ /* 0x000fe40008011610 */
[----:B------:R-:W-:Y:S02]  /*1c20*/  USHF.R.U32.HI UR6, URZ, 0x4, UR8 ;  /* 0x00000004ff067899 */ /* 0x000fe40008011608 */
[----:B------:R-:W-:Y:S02]  /*1c30*/  USGXT.U32 UR4, UR4, 0xe ;  /* 0x0000000e0404789a */ /* 0x000fe40008000000 */
[----:B------:R-:W-:Y:S01]  /*1c40*/  USGXT.U32 UR6, UR6, 0xe ;  /* 0x0000000e0606789a */ /* 0x000fe20008000000 */
[----:B------:R-:W-:Y:S01]  /*1c50*/  UMOV UR10, 0x0 ;  /* 0x00000000000a7882 */ /* 0x000fe20000000000 */
[----:B------:R-:W-:Y:S01]  /*1c60*/  UMOV UR11, 0x8400010 ;  /* 0x08400010000b7882 */ /* 0x000fe20000000000 */
[----:B------:R-:W-:Y:S01]  /*1c70*/  UMOV UR5, 0xc0004010 ;  /* 0xc000401000057882 */ /* 0x000fe20000000000 */
[----:B------:R-:W-:-:S05]  /*1c80*/  UMOV UR7, 0xc0004010 ;  /* 0xc000401000077882 */ /* 0x000fca0000000000 */
[----:B------:R1:W-:Y:S01]  /*1c90*/  UTCQMMA gdesc[UR4], gdesc[UR6], tmem[UR23], tmem[UR10], idesc[UR11], !UPT ;  /* 0x00ff0a06040075ea */ /* 0x0003e2000f800317 */
[----:B------:R-:W-:Y:S02]  /*1ca0*/  NOP ;  /* 0x0000000000007918 */ /* 0x000fe40000000000 */
.L_x_62:
[----:B------:R-:W-:Y:S01]  /*1cb0*/  ELECT P0, URZ, PT ;  /* 0x0000000000ff782f */ /* 0x000fe20003800000 */
[----:B-1----:R-:W-:Y:S01]  /*1cc0*/  UMOV UR4, UR12 ;  /* 0x0000000c00047c82 */ /* 0x002fe20008000000 */
[----:B------:R-:W-:Y:S02]  /*1cd0*/  UMOV UR5, URZ ;  /* 0x000000ff00057c82 */ /* 0x000fe40008000000 */
[----:B------:R-:W-:-:S13]  /*1ce0*/  ISETP.LT.U32.AND P0, PT, R132, 0x20, P0 ;  /* 0x000000208400780c */ /* 0x000fda0000701070 */
[----:B------:R-:W-:Y:S01]  /*1cf0*/  VOTEU.ANY UP0, P0 ;  /* 0x0000000000ff7886 */ /* 0x000fe20000000100 */
[----:B------:R-:W-:Y:S01]  /*1d00*/  VOTEU.ANY UP1, P0 ;  /* 0x0000000000ff7886 */ /* 0x000fe20000020100 */
[----:B------:R-:W-:-:S03]  /*1d10*/  ISETP.GE.U32.AND P0, PT, R10, 0x21, PT ;  /* 0x000000210a00780c */ /* 0x000fc60003f06070 */
[----:B------:R-:W-:Y:S02]  /*1d20*/  @UP0 UMOV UR4, UR4 ;  /* 0x0000000400040c82 */ /* 0x000fe40008000000 */
[----:B------:R1:W-:Y:S01]  /*1d30*/  @UP1 UTCBAR [UR4], URZ ;  /* 0x000000ff040013e9 */ /* 0x0003e200080000ff */
[----:B------:R-:W-:Y:S06]  /*1d40*/  BAR.SYNC.DEFER_BLOCKING 0x0 ;  /* 0x0000000000007b1d */ /* 0x000fec0000010000 */
[----:B------:R-:W2:Y:S02]  /*1d50*/  SYNCS.PHASECHK.TRANS64.TRYWAIT P1, [UR8+0xc020], RZ ;  /* 0x00c020ffff0075a7 */ /* 0x000ea40008021108 */
[----:B-12---:R-:W-:Y:S05]  /*1d60*/  @!P1 BRA `(.L_x_63) ;  /* 0x0000000c00c49947 */ /* 0x006fea0003800000 */
.L_x_80:
[----:B------:R-:W-:Y:S01]  /*1d70*/  UMOV UR4, URZ ;  /* 0x000000ff00047c82 */ /* 0x000fe20008000000 */
[----:B------:R-:W-:Y:S05]  /*1d80*/  @!P0 BRA `(.L_x_60) ;  /* 0x0000000000fc8947 */ /* 0x000fea0003800000 */
[----:B------:R-:W1:Y:S01]  /*1d90*/  LDCU UR28, c[0x0][0x3a0] ;  /* 0x00007400ff1c77ac */ /* 0x000e620008000800 */
[----:B------:R-:W-:Y:S01]  /*1da0*/  UMOV UR5, 0x1 ;  /* 0x0000000100057882 */ /* 0x000fe20000000000 */
[----:B------:R-:W-:-:S05]  /*1db0*/  UMOV UR18, 0x20 ;  /* 0x0000002000127882 */ /* 0x000fca0000000000 */
.L_x_67:
[----:B------:R-:W-:Y:S01]  /*1dc0*/  BAR.SYNC.DEFER_BLOCKING 0x0 ;  /* 0x0000000000007b1d */ /* 0x000fe20000010000 */
[----:B------:R-:W-:Y:S01]  /*1dd0*/  ULEA UR9, UR5, UR8, 0x3 ;  /* 0x0000000805097291 */ /* 0x000fe2000f8e18ff */
[----:B------:R-:W-:Y:S01]  /*1de0*/  @!P3 IMAD.MOV.U32 R2, RZ, RZ, 0x3000 ;  /* 0x00003000ff02b424 */ /* 0x000fe200078e00ff */
[----:B------:R-:W-:Y:S01]  /*1df0*/  ELECT P1, URZ, PT ;  /* 0x0000000000ff782f */ /* 0x000fe20003820000 */
[----:B------:R-:W-:-:S03]  /*1e00*/  ULEA UR16, UR5, UR8, 0xc ;  /* 0x0000000805107291 */ /* 0x000fc6000f8e60ff */
[----:B------:R-:W-:Y:S02]  /*1e10*/  ISETP.LT.U32.AND P1, PT, R132, 0x20, P1 ;  /* 0x000000208400780c */ /* 0x000fe40000f21070 */
[----:B------:R-:W-:Y:S01]  /*1e20*/  ELECT P0, URZ, PT ;  /* 0x0000000000ff782f */ /* 0x000fe20003800000 */
[----:B------:R-:W-:-:S03]  /*1e30*/  UIADD3 UR16, UPT, UPT, UR16, 0x8000, URZ ;  /* 0x0000800010107890 */ /* 0x000fc6000fffe0ff */
[----:B------:R-:W-:Y:S01]  /*1e40*/  ISETP.LT.U32.AND P0, PT, R132, 0x20, P0 ;  /* 0x000000208400780c */ /* 0x000fe20000701070 */
[----:B------:R-:W-:Y:S01]  /*1e50*/  ULEA UR12, UR5, UR8, 0xd ;  /* 0x00000008050c7291 */ /* 0x000fe2000f8e68ff */
[----:B------:R-:W-:Y:S01]  /*1e60*/  UMOV UR14, UR18 ;  /* 0x00000012000e7c82 */ /* 0x000fe20008000000 */
[----:B------:R-:W-:-:S04]  /*1e70*/  USHF.L.U32 UR6, UR4, 0x1f, URZ ;  /* 0x0000001f04067899 */ /* 0x000fc800080006ff */
[----:B------:R-:W-:Y:S01]  /*1e80*/  VOTEU.ANY UP0, P1 ;  /* 0x0000000000ff7886 */ /* 0x000fe20000800100 */
[----:B------:R2:W-:Y:S04]  /*1e90*/  @!P3 SYNCS.ARRIVE.TRANS64 RZ, [UR9+0xc000], R2 ;  /* 0x00c00002ffffb9a7 */ /* 0x0005e80008000009 */
[----:B------:R-:W-:Y:S01]  /*1ea0*/  @UP0 UIADD3 UR17, UPT, UPT, UR9, 0xc000, URZ ;  /* 0x0000c00009110890 */ /* 0x000fe2000fffe0ff */
[----:B------:R-:W-:Y:S01]  /*1eb0*/  VOTEU.ANY UP0, P1 ;  /* 0x0000000000ff7886 */ /* 0x000fe20000800100 */
[----:B------:R-:W-:Y:S01]  /*1ec0*/  BAR.SYNC.DEFER_BLOCKING 0x0 ;  /* 0x0000000000007b1d */ /* 0x000fe20000010000 */
[----:B--2---:R-:W-:-:S05]  /*1ed0*/  IMAD.U32 R2, RZ, RZ, UR6 ;  /* 0x00000006ff027e24 */ /* 0x004fca000f8e00ff */
[----:B------:R-:W-:-:S05]  /*1ee0*/  VOTEU.ANY UP1, P0 ;  /* 0x0000000000ff7886 */ /* 0x000fca0000020100 */
[----:B------:R-:W-:Y:S01]  /*1ef0*/  @UP1 UIADD3 UR13, UPT, UPT, UR9, 0xc000, URZ ;  /* 0x0000c000090d1890 */ /* 0x000fe2000fffe0ff */
[----:B------:R-:W-:Y:S01]  /*1f00*/  VOTEU.ANY UP1, P0 ;  /* 0x0000000000ff7886 */ /* 0x000fe20000020100 */
[----:B------:R2:W-:Y:S01]  /*1f10*/  @UP0 UTMALDG.2D [UR16], [UR24] ;  /* 0x00000010180005b4 */ /* 0x0005e20008008000 */
[----:B------:R-:W-:Y:S01]  /*1f20*/  UISETP.NE.U32.AND UP0, UPT, UR22, URZ, UPT ;  /* 0x000000ff1600728c */ /* 0x000fe2000bf05070 */
[----:B------:R4:W-:Y:S06]  /*1f30*/  MEMBAR.ALL.CTA ;  /* 0x0000000000007992 */ /* 0x0009ec0000008000 */
[----:B----4-:R-:W4:Y:S02]  /*1f40*/  FENCE.VIEW.ASYNC.S ;  /* 0x00000000000073c6 */ /* 0x010f240000000000 */
[----:B----4-:R-:W-:Y:S06]  /*1f50*/  BAR.SYNC.DEFER_BLOCKING 0x0 ;  /* 0x0000000000007b1d */ /* 0x010fec0000010000 */
[----:B------:R2:W-:Y:S02]  /*1f60*/  @UP1 UTMALDG.2D [UR12], [UR26] ;  /* 0x0000000c1a0015b4 */ /* 0x0005e40008008000 */
[----:B------:R-:W-:Y:S06]  /*1f70*/  BAR.SYNC.DEFER_BLOCKING 0x0 ;  /* 0x0000000000007b1d */ /* 0x000fec0000010000 */
[----:B------:R-:W4:Y:S02]  /*1f80*/  SYNCS.PHASECHK.TRANS64.TRYWAIT P0, [UR9+0xc000], R2 ;  /* 0x00c00002ff0075a7 */ /* 0x000f240008001109 */
[----:B--2-4-:R-:W-:Y:S05]  /*1f90*/  @!P0 BRA `(.L_x_64) ;  /* 0x0000000c00448947 */ /* 0x014fea0003800000 */
.L_x_81:
        /* <DEDUP_REMOVED lines=9> */
[----:B------:R2:W-:Y:S01]  /*2030*/  UTCQMMA gdesc[UR6], gdesc[UR10], tmem[UR23], tmem[UR12], idesc[UR13], UPT ;  /* 0x00ff0c0a060075ea */ /* 0x0005e2000b800317 */
[----:B------:R-:W-:Y:S02]  /*2040*/  NOP ;  /* 0x0000000000007918 */ /* 0x000fe40000000000 */
.L_x_65:
[----:B------:R-:W-:Y:S01]  /*2050*/  ELECT P0, URZ, PT ;  /* 0x0000000000ff782f */ /* 0x000fe20003800000 */
[----:B--2---:R-:W-:-:S03]  /*2060*/  UIADD3 UR6, UPT, UPT, UR9, 0xc020, URZ ;  /* 0x0000c02009067890 */ /* 0x004fc6000fffe0ff */
[----:B------:R-:W-:Y:S01]  /*2070*/  ISETP.LT.U32.AND P0, PT, R132, 0x20, P0 ;  /* 0x000000208400780c */ /* 0x000fe20000701070 */
[----:B------:R-:W-:-:S12]  /*2080*/  UMOV UR7, URZ ;  /* 0x000000ff00077c82 */ /* 0x000fd80008000000 */
[----:B------:R-:W-:Y:S01]  /*2090*/  VOTEU.ANY UP0, P0 ;  /* 0x0000000000ff7886 */ /* 0x000fe20000000100 */
[----:B------:R-:W-:-:S04]  /*20a0*/  VOTEU.ANY UP1, P0 ;  /* 0x0000000000ff7886 */ /* 0x000fc80000020100 */
[----:B------:R-:W-:Y:S02]  /*20b0*/  @UP0 UMOV UR6, UR6 ;  /* 0x0000000600060c82 */ /* 0x000fe40008000000 */
[----:B------:R2:W-:Y:S01]  /*20c0*/  @UP1 UTCBAR [UR6], URZ ;  /* 0x000000ff060013e9 */ /* 0x0005e200080000ff */
[----:B------:R-:W-:Y:S06]  /*20d0*/  BAR.SYNC.DEFER_BLOCKING 0x0 ;  /* 0x0000000000007b1d */ /* 0x000fec0000010000 */
[----:B------:R-:W4:Y:S02]  /*20e0*/  SYNCS.PHASECHK.TRANS64.TRYWAIT P0, [UR9+0xc020], R2 ;  /* 0x00c02002ff0075a7 */ /* 0x000f240008001109 */
[----:B--2-4-:R-:W-:Y:S05]  /*20f0*/  @!P0 BRA `(.L_x_66) ;  /* 0x0000000800f88947 */ /* 0x014fea0003800000 */
.L_x_82:
[----:B------:R-:W-:Y:S02]  /*2100*/  UIADD3 UR5, UPT, UPT, UR5, 0x1, URZ ;  /* 0x0000000105057890 */ /* 0x000fe4000fffe0ff */
[----:B------:R-:W-:Y:S02]  /*2110*/  UIADD3 UR18, UPT, UPT, UR18, 0x20, URZ ;  /* 0x0000002012127890 */ /* 0x000fe4000fffe0ff */
[----:B------:R-:W-:-:S04]  /*2120*/  UISETP.NE.U32.AND UP0, UPT, UR5, 0x4, UPT ;  /* 0x000000040500788c */ /* 0x000fc8000bf05070 */
[----:B------:R-:W-:Y:S02]  /*2130*/  USEL UR6, URZ, 0x1, UP0 ;  /* 0x00000001ff067887 */ /* 0x000fe40008000000 */
[----:B------:R-:W-:Y:S02]  /*2140*/  USEL UR5, UR5, URZ, UP0 ;  /* 0x000000ff05057287 */ /* 0x000fe40008000000 */
[----:B-1----:R-:W-:Y:S02]  /*2150*/  UISETP.GE.AND UP0, UPT, UR18, UR28, UPT ;  /* 0x0000001c1200728c */ /* 0x002fe4000bf06270 */
[----:B------:R-:W-:-:S07]  /*2160*/  ULOP3.LUT UR4, UR4, UR6, URZ, 0x3c, !UPT ;  /* 0x0000000604047292 */ /* 0x000fce000f8e3cff */
[----:B------:R-:W-:Y:S05]  /*2170*/  BRA.U !UP0, `(.L_x_67) ;  /* 0xfffffffd08107547 */ /* 0x000fea000b83ffff */
.L_x_60:
[----:B--2-4-:R-:W-:Y:S06]  /*2180*/  BAR.SYNC.DEFER_BLOCKING 0x0 ;  /* 0x0000000000007b1d */ /* 0x014fec0000010000 */
[----:B------:R-:W-:Y:S04]  /*2190*/  BSSY.RECONVERGENT B4, `(.L_x_68) ;  /* 0x0000004000047945 */ /* 0x000fe80003800200 */
[----:B------:R-:W-:Y:S05]  /*21a0*/  @P3 BRA `(.L_x_69) ;  /* 0x0000000000083947 */ /* 0x000fea0003800000 */
[----:B------:R-:W1:Y:S02]  /*21b0*/  SYNCS.CCTL.IV [UR8+0xc000] ;  /* 0x00c00000ff0079b1 */ /* 0x000e640008000008 */
[----:B-1----:R-:W1:Y:S02]  /*21c0*/  SYNCS.CCTL.IV [UR8+0xc020] ;  /* 0x00c02000ff0079b1 */ /* 0x002e640008000008 */
.L_x_69:
[----:B------:R-:W-:Y:S05]  /*21d0*/  BSYNC.RECONVERGENT B4 ;  /* 0x0000000000047941 */ /* 0x000fea0003800200 */
.L_x_68:
[----:B-1----:R-:W-:Y:S06]  /*21e0*/  BAR.SYNC.DEFER_BLOCKING 0x0 ;  /* 0x0000000000007b1d */ /* 0x002fec0000010000 */
[----:B------:R-:W-:Y:S04]  /*21f0*/  BSSY.RECONVERGENT B4, `(.L_x_70) ;  /* 0x0000004000047945 */ /* 0x000fe80003800200 */
[----:B------:R-:W-:Y:S05]  /*2200*/  @P3 BRA `(.L_x_71) ;  /* 0x0000000000083947 */ /* 0x000fea0003800000 */
[----:B------:R-:W1:Y:S02]  /*2210*/  SYNCS.CCTL.IV [UR8+0xc008] ;  /* 0x00c00800ff0079b1 */ /* 0x000e640008000008 */
[----:B-1----:R-:W1:Y:S02]  /*2220*/  SYNCS.CCTL.IV [UR8+0xc028] ;  /* 0x00c02800ff0079b1 */ /* 0x002e640008000008 */
.L_x_71:
[----:B------:R-:W-:Y:S05]  /*2230*/  BSYNC.RECONVERGENT B4 ;  /* 0x0000000000047941 */ /* 0x000fea0003800200 */
.L_x_70:
[----:B-1----:R-:W-:Y:S06]  /*2240*/  BAR.SYNC.DEFER_BLOCKING 0x0 ;  /* 0x0000000000007b1d */ /* 0x002fec0000010000 */
[----:B------:R-:W-:Y:S04]  /*2250*/  BSSY.RECONVERGENT B4, `(.L_x_72) ;  /* 0x0000004000047945 */ /* 0x000fe80003800200 */
[----:B------:R-:W-:Y:S05]  /*2260*/  @P3 BRA `(.L_x_73) ;  /* 0x0000000000083947 */ /* 0x000fea0003800000 */
[----:B------:R-:W1:Y:S02]  /*2270*/  SYNCS.CCTL.IV [UR8+0xc010] ;  /* 0x00c01000ff0079b1 */ /* 0x000e640008000008 */
[----:B-1----:R-:W1:Y:S02]  /*2280*/  SYNCS.CCTL.IV [UR8+0xc030] ;  /* 0x00c03000ff0079b1 */ /* 0x002e640008000008 */
.L_x_73:
[----:B------:R-:W-:Y:S05]  /*2290*/  BSYNC.RECONVERGENT B4 ;  /* 0x0000000000047941 */ /* 0x000fea0003800200 */
.L_x_72:
[----:B-1----:R-:W-:Y:S06]  /*22a0*/  BAR.SYNC.DEFER_BLOCKING 0x0 ;  /* 0x0000000000007b1d */ /* 0x002fec0000010000 */
[----:B------:R-:W-:Y:S04]  /*22b0*/  BSSY.RECONVERGENT B4, `(.L_x_74) ;  /* 0x0000004000047945 */ /* 0x000fe80003800200 */
[----:B------:R-:W-:Y:S05]  /*22c0*/  @P3 BRA `(.L_x_75) ;  /* 0x0000000000083947 */ /* 0x000fea0003800000 */
[----:B------:R-:W1:Y:S02]  /*22d0*/  SYNCS.CCTL.IV [UR8+0xc018] ;  /* 0x00c01800ff0079b1 */ /* 0x000e640008000008 */
[----:B-1----:R-:W1:Y:S02]  /*22e0*/  SYNCS.CCTL.IV [UR8+0xc038] ;  /* 0x00c03800ff0079b1 */ /* 0x002e640008000008 */
.L_x_75:
[----:B------:R-:W-:Y:S05]  /*22f0*/  BSYNC.RECONVERGENT B4 ;  /* 0x0000000000047941 */ /* 0x000fea0003800200 */
.L_x_74:
[----:B------:R-:W-:Y:S01]  /*2300*/  USHF.L.U32 UR4, UR22, 0x15, URZ ;  /* 0x0000001516047899 */ /* 0x000fe200080006ff */
[C---:B------:R-:W-:Y:S01]  /*2310*/  IMAD.SHL.U32 R2, R0.reuse, 0x80, RZ ;  /* 0x0000008000027824 */ /* 0x040fe200078e00ff */
[----:B------:R-:W-:Y:S01]  /*2320*/  USHF.L.U32 UR5, UR22, 0x5, URZ ;  /* 0x0000000516057899 */ /* 0x000fe200080006ff */
[----:B------:R-:W-:Y:S01]  /*2330*/  IMAD.SHL.U32 R3, R0, 0x10, RZ ;  /* 0x0000001000037824 */ /* 0x000fe200078e00ff */
[----:B------:R-:W-:Y:S02]  /*2340*/  ULOP3.LUT UR4, UR4, 0x600000, URZ, 0xc0, !UPT ;  /* 0x0060000004047892 */ /* 0x000fe4000f8ec0ff */
[----:B------:R-:W-:Y:S01]  /*2350*/  ULOP3.LUT UR5, UR5, 0x80, URZ, 0xc0, !UPT ;  /* 0x0000008005057892 */ /* 0x000fe2000f8ec0ff */
[----:B------:R-:W-:Y:S02]  /*2360*/  LOP3.LUT R2, R2, 0x7f80, RZ, 0xc0, !PT ;  /* 0x00007f8002027812 */ /* 0x000fe400078ec0ff */
[----:B------:R-:W-:Y:S01]  /*2370*/  ELECT P0, URZ, PT ;  /* 0x0000000000ff782f */ /* 0x000fe20003800000 */
[----:B------:R-:W-:Y:S01]  /*2380*/  UIADD3 UR4, UPT, UPT, UR5, UR4, UR23 ;  /* 0x0000000405047290 */ /* 0x000fe2000fffe017 */
[----:B------:R-:W-:Y:S01]  /*2390*/  LOP3.LUT R2, R2, 0x70, R3, 0xf8, !PT ;  /* 0x0000007002027812 */ /* 0x000fe200078ef803 */
[----:B------:R-:W-:Y:S01]  /*23a0*/  ULOP3.LUT UR22, UR22, 0x1, URZ, 0xc0, !UPT ;  /* 0x0000000116167892 */ /* 0x000fe2000f8ec0ff */
[----:B------:R-:W-:Y:S01]  /*23b0*/  ISETP.LT.U32.AND P0, PT, R132, 0x40, P0 ;  /* 0x000000408400780c */ /* 0x000fe20000701070 */
[----:B------:R-:W-:Y:S01]  /*23c0*/  UMOV UR6, UR19 ;  /* 0x0000001300067c82 */ /* 0x000fe20008000000 */
[C---:B------:R-:W-:Y:S01]  /*23d0*/  LOP3.LUT R0, R2.reuse, 0x10, RZ, 0x3c, !PT ;  /* 0x0000001002007812 */ /* 0x040fe200078e3cff */
[----:B------:R-:W-:Y:S01]  /*23e0*/  ULEA UR5, UR22, UR15, 0x7 ;  /* 0x0000000f16057291 */ /* 0x000fe2000f8e38ff */
[----:B------:R-:W-:-:S02]  /*23f0*/  LOP3.LUT R3, R2, 0x20, RZ, 0x3c, !PT ;  /* 0x0000002002037812 */ /* 0x000fc400078e3cff */
[----:B---3--:R-:W2:Y:S01]  /*2400*/  LDTM.x128 R4, tmem[UR4] ;  /* 0x00000004000479ee */ /* 0x008ea200083c0000 */
[----:B------:R-:W-:Y:S01]  /*2410*/  NOP ;  /* 0x0000000000007918 */ /* 0x000fe20000000000 */
[----:B------:R-:W-:-:S05]  /*2420*/  ULEA UR4, UR22, UR8, 0xe ;  /* 0x0000000816047291 */ /* 0x000fca000f8e70ff */
[----:B--2---:R-:W-:Y:S01]  /*2430*/  VOTEU.ANY UP1, P0 ;  /* 0x0000000000ff7886 */ /* 0x004fe20000020100 */
[----:B------:R-:W-:Y:S01]  /*2440*/  VOTEU.ANY UP0, P0 ;  /* 0x0000000000ff7886 */ /* 0x000fe20000000100 */
[----:B------:R-:W-:Y:S02]  /*2450*/  F2FP.SATFINITE.E4M3.F32.PACK_AB_MERGE_C R6, R7, R6, RZ ;  /* 0x000000060706723e */ /* 0x000fe400048070ff */
[----:B------:R-:W-:Y:S02]  /*2460*/  F2FP.SATFINITE.E4M3.F32.PACK_AB_MERGE_C R10, R11, R10, RZ ;  /* 0x0000000a0b0a723e */ /* 0x000fe400048070ff */
[----:B------:R-:W-:Y:S02]  /*2470*/  F2FP.SATFINITE.E4M3.F32.PACK_AB_MERGE_C R14, R15, R14, RZ ;  /* 0x0000000e0f0e723e */ /* 0x000fe400048070ff */
[----:B------:R-:W-:Y:S02]  /*2480*/  F2FP.SATFINITE.E4M3.F32.PACK_AB_MERGE_C R7, R19, R18, RZ ;  /* 0x000000121307723e */ /* 0x000fe400048070ff */
[----:B------:R-:W-:-:S02]  /*2490*/  F2FP.SATFINITE.E4M3.F32.PACK_AB_MERGE_C R22, R23, R22, RZ ;  /* 0x000000161716723e */ /* 0x000fc400048070ff */
[----:B------:R-:W-:Y:S02]  /*24a0*/  F2FP.SATFINITE.E4M3.F32.PACK_AB_MERGE_C R26, R27, R26, RZ ;  /* 0x0000001a1b1a723e */ /* 0x000fe400048070ff */
        /* <DEDUP_REMOVED lines=11> */
[----:B------:R-:W-:Y:S02]  /*2560*/  F2FP.SATFINITE.E4M3.F32.PACK_AB_MERGE_C R4, R5, R4, R6 ;  /* 0x000000040504723e */ /* 0x000fe40004807006 */
[----:B------:R-:W-:Y:S02]  /*2570*/  F2FP.SATFINITE.E4M3.F32.PACK_AB_MERGE_C R74, R75, R74, RZ ;  /* 0x0000004a4b4a723e */ /* 0x000fe400048070ff */
[----:B------:R-:W-:Y:S02]  /*2580*/  F2FP.SATFINITE.E4M3.F32.PACK_AB_MERGE_C R78, R79, R78, RZ ;  /* 0x0000004e4f4e723e */ /* 0x000fe400048070ff */
[----:B------:R-:W-:Y:S02]  /*2590*/  F2FP.SATFINITE.E4M3.F32.PACK_AB_MERGE_C R82, R83, R82, RZ ;  /* 0x000000525352723e */ /* 0x000fe400048070ff */
[----:B------:R-:W-:Y:S02]  /*25a0*/  F2FP.SATFINITE.E4M3.F32.PACK_AB_MERGE_C R86, R87, R86, RZ ;  /* 0x000000565756723e */ /* 0x000fe400048070ff */
[----:B------:R-:W-:-:S02]  /*25b0*/  F2FP.SATFINITE.E4M3.F32.PACK_AB_MERGE_C R5, R9, R8, R10 ;  /* 0x000000080905723e */ /* 0x000fc4000480700a */
[----:B------:R-:W-:Y:S02]  /*25c0*/  F2FP.SATFINITE.E4M3.F32.PACK_AB_MERGE_C R6, R13, R12, R14 ;  /* 0x0000000c0d06723e */ /* 0x000fe4000480700e */
[----:B------:R-:W-:Y:S02]  /*25d0*/  F2FP.SATFINITE.E4M3.F32.PACK_AB_MERGE_C R7, R17, R16, R7 ;  /* 0x000000101107723e */ /* 0x000fe40004807007 */
[----:B------:R-:W-:Y:S02]  /*25e0*/  F2FP.SATFINITE.E4M3.F32.PACK_AB_MERGE_C R20, R21, R20, R22 ;  /* 0x000000141514723e */ /* 0x000fe40004807016 */
[----:B------:R-:W-:Y:S01]  /*25f0*/  F2FP.SATFINITE.E4M3.F32.PACK_AB_MERGE_C R90, R91, R90, RZ ;  /* 0x0000005a5b5a723e */ /* 0x000fe200048070ff */
[----:B-1----:R1:W-:Y:S01]  /*2600*/  STS.128 [R2+UR8], R4 ;  /* 0x0000000402007988 */ /* 0x0023e20008000c08 */
[----:B------:R-:W-:Y:S02]  /*2610*/  F2FP.SATFINITE.E4M3.F32.PACK_AB_MERGE_C R94, R95, R94, RZ ;  /* 0x0000005e5f5e723e */ /* 0x000fe400048070ff */
[----:B------:R-:W-:-:S02]  /*2620*/  F2FP.SATFINITE.E4M3.F32.PACK_AB_MERGE_C R98, R99, R98, RZ ;  /* 0x000000626362723e */ /* 0x000fc400048070ff */
[----:B------:R-:W-:Y:S02]  /*2630*/  F2FP.SATFINITE.E4M3.F32.PACK_AB_MERGE_C R102, R103, R102, RZ ;  /* 0x000000666766723e */ /* 0x000fe400048070ff */
[----:B------:R-:W-:Y:S02]  /*2640*/  F2FP.SATFINITE.E4M3.F32.PACK_AB_MERGE_C R21, R25, R24, R26 ;  /* 0x000000181915723e */ /* 0x000fe4000480701a */
[----:B------:R-:W-:Y:S02]  /*2650*/  F2FP.SATFINITE.E4M3.F32.PACK_AB_MERGE_C R22, R29, R28, R30 ;  /* 0x0000001c1d16723e */ /* 0x000fe4000480701e */
[----:B------:R-:W-:Y:S02]  /*2660*/  F2FP.SATFINITE.E4M3.F32.PACK_AB_MERGE_C R23, R33, R32, R23 ;  /* 0x000000202117723e */ /* 0x000fe40004807017 */
[----:B------:R-:W-:Y:S02]  /*2670*/  F2FP.SATFINITE.E4M3.F32.PACK_AB_MERGE_C R36, R37, R36, R38 ;  /* 0x000000242524723e */ /* 0x000fe40004807026 */
[----:B------:R-:W-:Y:S01]  /*2680*/  F2FP.SATFINITE.E4M3.F32.PACK_AB_MERGE_C R106, R107, R106, RZ ;  /* 0x0000006a6b6a723e */ /* 0x000fe200048070ff */
[----:B------:R1:W-:Y:S01]  /*2690*/  STS.128 [R0+UR8], R20 ;  /* 0x0000001400007988 */ /* 0x0003e20008000c08 */
[----:B------:R-:W-:-:S02]  /*26a0*/  F2FP.SATFINITE.E4M3.F32.PACK_AB_MERGE_C R110, R111, R110, RZ ;  /* 0x0000006e6f6e723e */ /* 0x000fc400048070ff */
[----:B------:R-:W-:Y:S02]  /*26b0*/  F2FP.SATFINITE.E4M3.F32.PACK_AB_MERGE_C R114, R115, R114, RZ ;  /* 0x000000727372723e */ /* 0x000fe400048070ff */
[----:B------:R-:W-:Y:S02]  /*26c0*/  F2FP.SATFINITE.E4M3.F32.PACK_AB_MERGE_C R118, R119, R118, RZ ;  /* 0x000000767776723e */ /* 0x000fe400048070ff */
[----:B------:R-:W-:Y:S02]  /*26d0*/  F2FP.SATFINITE.E4M3.F32.PACK_AB_MERGE_C R37, R41, R40, R42 ;  /* 0x000000282925723e */ /* 0x000fe4000480702a */
[----:B------:R-:W-:Y:S02]  /*26e0*/  F2FP.SATFINITE.E4M3.F32.PACK_AB_MERGE_C R38, R45, R44, R46 ;  /* 0x0000002c2d26723e */ /* 0x000fe4000480702e */
[----:B------:R-:W-:Y:S02]  /*26f0*/  F2FP.SATFINITE.E4M3.F32.PACK_AB_MERGE_C R39, R49, R48, R50 ;  /* 0x000000303127723e */ /* 0x000fe40004807032 */
[----:B------:R-:W-:-:S02]  /*2700*/  F2FP.SATFINITE.E4M3.F32.PACK_AB_MERGE_C R52, R53, R52, R54 ;  /* 0x000000343534723e */ /* 0x000fc40004807036 */
[----:B------:R-:W-:Y:S01]  /*2710*/  F2FP.SATFINITE.E4M3.F32.PACK_AB_MERGE_C R122, R123, R122, RZ ;  /* 0x0000007a7b7a723e */ /* 0x000fe200048070ff */
[----:B------:R1:W-:Y:S01]  /*2720*/  STS.128 [R3+UR8], R36 ;  /* 0x0000002403007988 */ /* 0x0003e20008000c08 */
[----:B------:R-:W-:Y:S02]  /*2730*/  F2FP.SATFINITE.E4M3.F32.PACK_AB_MERGE_C R126, R127, R126, RZ ;  /* 0x0000007e7f7e723e */ /* 0x000fe400048070ff */
[----:B------:R-:W-:Y:S02]  /*2740*/  F2FP.SATFINITE.E4M3.F32.PACK_AB_MERGE_C R130, R131, R130, RZ ;  /* 0x000000828382723e */ /* 0x000fe400048070ff */
[----:B------:R-:W-:Y:S02]  /*2750*/  F2FP.SATFINITE.E4M3.F32.PACK_AB_MERGE_C R53, R57, R56, R58 ;  /* 0x000000383935723e */ /* 0x000fe4000480703a */
[----:B------:R-:W-:Y:S02]  /*2760*/  F2FP.SATFINITE.E4M3.F32.PACK_AB_MERGE_C R54, R61, R60, R62 ;  /* 0x0000003c3d36723e */ /* 0x000fe4000480703e */
[----:B------:R-:W-:-:S02]  /*2770*/  F2FP.SATFINITE.E4M3.F32.PACK_AB_MERGE_C R55, R65, R64, R66 ;  /* 0x000000404137723e */ /* 0x000fc40004807042 */
[----:B------:R-:W-:Y:S02]  /*2780*/  F2FP.SATFINITE.E4M3.F32.PACK_AB_MERGE_C R68, R69, R68, R70 ;  /* 0x000000444544723e */ /* 0x000fe40004807046 */
[----:B------:R-:W-:Y:S02]  /*2790*/  LOP3.LUT R8, R2, 0x30, RZ, 0x3c, !PT ;  /* 0x0000003002087812 */ /* 0x000fe400078e3cff */
[----:B------:R-:W-:Y:S02]  /*27a0*/  F2FP.SATFINITE.E4M3.F32.PACK_AB_MERGE_C R69, R73, R72, R74 ;  /* 0x000000484945723e */ /* 0x000fe4000480704a */
[----:B------:R-:W-:Y:S01]  /*27b0*/  F2FP.SATFINITE.E4M3.F32.PACK_AB_MERGE_C R70, R77, R76, R78 ;  /* 0x0000004c4d46723e */ /* 0x000fe2000480704e */
[----:B------:R1:W-:Y:S01]  /*27c0*/  STS.128 [R8+UR8], R52 ;  /* 0x0000003408007988 */ /* 0x0003e20008000c08 */
[----:B------:R-:W-:Y:S02]  /*27d0*/  F2FP.SATFINITE.E4M3.F32.PACK_AB_MERGE_C R71, R81, R80, R82 ;  /* 0x000000505147723e */ /* 0x000fe40004807052 */
[----:B------:R-:W-:-:S02]  /*27e0*/  F2FP.SATFINITE.E4M3.F32.PACK_AB_MERGE_C R84, R85, R84, R86 ;  /* 0x000000545554723e */ /* 0x000fc40004807056 */
[C---:B------:R-:W-:Y:S02]  /*27f0*/  LOP3.LUT R9, R2.reuse, 0x40, RZ, 0x3c, !PT ;  /* 0x0000004002097812 */ /* 0x040fe400078e3cff */
[----:B------:R-:W-:Y:S02]  /*2800*/  F2FP.SATFINITE.E4M3.F32.PACK_AB_MERGE_C R85, R89, R88, R90 ;  /* 0x000000585955723e */ /* 0x000fe4000480705a */
[----:B------:R-:W-:Y:S01]  /*2810*/  F2FP.SATFINITE.E4M3.F32.PACK_AB_MERGE_C R86, R93, R92, R94 ;  /* 0x0000005c5d56723e */ /* 0x000fe2000480705e */
[----:B------:R1:W-:Y:S01]  /*2820*/  STS.128 [R9+UR8], R68 ;  /* 0x0000004409007988 */ /* 0x0003e20008000c08 */
[----:B------:R-:W-:Y:S02]  /*2830*/  F2FP.SATFINITE.E4M3.F32.PACK_AB_MERGE_C R87, R97, R96, R98 ;  /* 0x000000606157723e */ /* 0x000fe40004807062 */
[----:B------:R-:W-:Y:S02]  /*2840*/  F2FP.SATFINITE.E4M3.F32.PACK_AB_MERGE_C R100, R101, R100, R102 ;  /* 0x000000646564723e */ /* 0x000fe40004807066 */
[----:B------:R-:W-:-:S02]  /*2850*/  LOP3.LUT R10, R2, 0x50, RZ, 0x3c, !PT ;  /* 0x00000050020a7812 */ /* 0x000fc400078e3cff */
[----:B------:R-:W-:Y:S02]  /*2860*/  F2FP.SATFINITE.E4M3.F32.PACK_AB_MERGE_C R101, R105, R104, R106 ;  /* 0x000000686965723e */ /* 0x000fe4000480706a */
[----:B------:R-:W-:Y:S01]  /*2870*/  F2FP.SATFINITE.E4M3.F32.PACK_AB_MERGE_C R102, R109, R108, R110 ;  /* 0x0000006c6d66723e */ /* 0x000fe2000480706e */
[----:B------:R1:W-:Y:S01]  /*2880*/  STS.128 [R10+UR8], R84 ;  /* 0x000000540a007988 */ /* 0x0003e20008000c08 */
[----:B------:R-:W-:Y:S02]  /*2890*/  F2FP.SATFINITE.E4M3.F32.PACK_AB_MERGE_C R103, R113, R112, R114 ;  /* 0x000000707167723e */ /* 0x000fe40004807072 */
[----:B------:R-:W-:Y:S02]  /*28a0*/  F2FP.SATFINITE.E4M3.F32.PACK_AB_MERGE_C R116, R117, R116, R118 ;  /* 0x000000747574723e */ /* 0x000fe40004807076 */
[----:B------:R-:W-:Y:S02]  /*28b0*/  LOP3.LUT R11, R2, 0x60, RZ, 0x3c, !PT ;  /* 0x00000060020b7812 */ /* 0x000fe400078e3cff */
[----:B------:R-:W-:-:S02]  /*28c0*/  F2FP.SATFINITE.E4M3.F32.PACK_AB_MERGE_C R117, R121, R120, R122 ;  /* 0x000000787975723e */ /* 0x000fc4000480707a */
[----:B------:R-:W-:Y:S01]  /*28d0*/  F2FP.SATFINITE.E4M3.F32.PACK_AB_MERGE_C R118, R125, R124, R126 ;  /* 0x0000007c7d76723e */ /* 0x000fe2000480707e */
[----:B------:R1:W-:Y:S01]  /*28e0*/  STS.128 [R11+UR8], R100 ;  /* 0x000000640b007988 */ /* 0x0003e20008000c08 */
[----:B------:R-:W-:Y:S02]  /*28f0*/  F2FP.SATFINITE.E4M3.F32.PACK_AB_MERGE_C R119, R129, R128, R130 ;  /* 0x000000808177723e */ /* 0x000fe40004807082 */
[----:B------:R-:W-:-:S05]  /*2900*/  LOP3.LUT R12, R2, 0x70, RZ, 0x3c, !PT ;  /* 0x00000070020c7812 */ /* 0x000fca00078e3cff */
[----:B------:R1:W-:Y:S01]  /*2910*/  STS.128 [R12+UR8], R116 ;  /* 0x000000740c007988 */ /* 0x0003e20008000c08 */
[----:B------:R2:W-:Y:S06]  /*2920*/  MEMBAR.ALL.CTA ;  /* 0x0000000000007992 */ /* 0x0005ec0000008000 */
[----:B--2---:R-:W2:Y:S02]  /*2930*/  FENCE.VIEW.ASYNC.S ;  /* 0x00000000000073c6 */ /* 0x004ea40000000000 */
[----:B--2---:R-:W-:Y:S06]  /*2940*/  BAR.SYNC.DEFER_BLOCKING 0x0 ;  /* 0x0000000000007b1d */ /* 0x004fec0000010000 */
[----:B------:R1:W-:Y:S01]  /*2950*/  @UP1 UTMASTG.2D [UR4], [UR20] ;  /* 0x00000004140013b5 */ /* 0x0003e20008008000 */
[----:B------:R0:W-:Y:S01]  /*2960*/  UTMACMDFLUSH ;  /* 0x00000000000079b7 */ /* 0x0001e20000000000 */
[----:B------:R-:W-:-:S04]  /*2970*/  DEPBAR.LE SB0, 0x0 ;  /* 0x000080000000791a */ /* 0x000fc80000000000 */
[----:B------:R-:W-:Y:S08]  /*2980*/  BAR.SYNC.DEFER_BLOCKING 0x0 ;  /* 0x0000000000007b1d */ /* 0x000ff00000010000 */
[----:B------:R-:W-:Y:S06]  /*2990*/  BAR.SYNC.DEFER_BLOCKING 0x0 ;  /* 0x0000000000007b1d */ /* 0x000fec0000010000 */
[----:B-1----:R-:W-:Y:S05]  /*29a0*/  @P2 BRA `(.L_x_76) ;  /* 0x0000000000a02947 */ /* 0x002fea0003800000 */
[----:B------:R-:W1:Y:S01]  /*29b0*/  S2UR UR5, SR_CgaCtaId ;  /* 0x00000000000579c3 */ /* 0x000e620000008800 */
[----:B------:R-:W-:Y:S01]  /*29c0*/  NOP ;  /* 0x0000000000007918 */ /* 0x000fe20000000000 */
[----:B------:R-:W-:Y:S01]  /*29d0*/  UMOV UR4, 0x50 ;  /* 0x0000005000047882 */ /* 0x000fe20000000000 */
[----:B------:R-:W-:Y:S02]  /*29e0*/  IMAD.U32 R0, RZ, RZ, UR23 ;  /* 0x00000017ff007e24 */ /* 0x000fe4000f8e00ff */
[----:B------:R-:W-:Y:S02]  /*29f0*/  IMAD.MOV.U32 R3, RZ, RZ, 0xff ;  /* 0x000000ffff037424 */ /* 0x000fe400078e00ff */
[----:B------:R-:W-:Y:S01]  /*2a00*/  IMAD.MOV.U32 R7, RZ, RZ, 0x1 ;  /* 0x00000001ff077424 */ /* 0x000fe200078e00ff */
[----:B------:R-:W-:-:S04]  /*2a10*/  LOP3.LUT R0, R0, 0xffff, RZ, 0xc0, !PT ;  /* 0x0000ffff00007812 */ /* 0x000fc800078ec0ff */
[----:B------:R-:W-:-:S05]  /*2a20*/  SHF.R.U32.HI R0, RZ, 0x5, R0 ;  /* 0x00000005ff007819 */ /* 0x000fca0000011600 */
[----:B------:R-:W-:Y:S01]  /*2a30*/  VIADD R2, R0, 0x10 ;  /* 0x0000001000027836 */ /* 0x000fe20000000000 */
[----:B------:R-:W-:Y:S01]  /*2a40*/  SHF.L.U32 R0, R3, R0, RZ ;  /* 0x0000000003007219 */ /* 0x000fe200000006ff */
[----:B-1----:R-:W-:-:S03]  /*2a50*/  ULEA UR6, UR5, UR4, 0x18 ;  /* 0x0000000405067291 */ /* 0x002fc6000f8ec0ff */
[----:B------:R-:W-:-:S04]  /*2a60*/  SHF.L.U32 R3, R7, R2, RZ ;  /* 0x0000000207037219 */ /* 0x000fc800000006ff */
[----:B------:R-:W-:Y:S02]  /*2a70*/  LOP3.LUT R0, R3, R0, RZ, 0xfc, !PT ;  /* 0x0000000003007212 */ /* 0x000fe400078efcff */
[----:B------:R-:W1:Y:S02]  /*2a80*/  LDS R5, [UR6] ;  /* 0x00000006ff057984 */ /* 0x000e640008000800 */
[C---:B------:R-:W-:Y:S02]  /*2a90*/  LOP3.LUT R2, R0.reuse, 0xffff, RZ, 0xc0, !PT ;  /* 0x0000ffff00027812 */ /* 0x040fe400078ec0ff */
[----:B-1----:R-:W-:-:S04]  /*2aa0*/  LOP3.LUT R3, R0, 0xffff, R5, 0x80, !PT ;  /* 0x0000ffff00037812 */ /* 0x002fc800078e8005 */
[----:B------:R-:W-:-:S13]  /*2ab0*/  ISETP.NE.AND P0, PT, R3, R2, PT ;  /* 0x000000020300720c */ /* 0x000fda0003f05270 */
[----:B------:R-:W-:Y:S05]  /*2ac0*/  @P0 BRA `(.L_x_77) ;  /* 0x0000000000500947 */ /* 0x000fea0003800000 */
[----:B------:R-:W-:Y:S02]  /*2ad0*/  SHF.R.U32.HI R5, RZ, 0x10, R5 ;  /* 0x00000010ff057819 */ /* 0x000fe40000011605 */
[----:B------:R-:W-:-:S04]  /*2ae0*/  SHF.R.U32.HI R2, RZ, 0x10, R0 ;  /* 0x00000010ff027819 */ /* 0x000fc80000011600 */
[----:B------:R-:W-:-:S04]  /*2af0*/  LOP3.LUT R5, R5, R2, RZ, 0xc0, !PT ;  /* 0x0000000205057212 */ /* 0x000fc800078ec0ff */
[----:B------:R-:W-:-:S13]  /*2b00*/  ISETP.NE.AND P0, PT, R5, R2, PT ;  /* 0x000000020500720c */ /* 0x000fda0003f05270 */
[----:B------:R-:W-:Y:S05]  /*2b10*/  @P0 BRA `(.L_x_78) ;  /* 0x0000000000300947 */ /* 0x000fea0003800000 */
[----:B------:R-:W-:Y:S01]  /*2b20*/  R2UR UR4, R0 ;  /* 0x00000000000472ca */ /* 0x000fe200000e0000 */
[----:B------:R-:W-:Y:S01]  /*2b30*/  VOTEU.ANY UR5, UPT, PT ;  /* 0x0000000000057886 */ /* 0x000fe200038e0100 */
[----:B------:R-:W1:Y:S01]  /*2b40*/  S2R R0, SR_LANEID ;  /* 0x0000000000007919 */ /* 0x000e620000000000 */
[----:B------:R-:W-:-:S10]  /*2b50*/  UFLO.U32 UR5, UR5 ;  /* 0x00000005000572bd */ /* 0x000fd400080e0000 */
[----:B------:R-:W-:-:S06]  /*2b60*/  ULOP3.LUT UR4, URZ, UR4, URZ, 0x33, !UPT ;  /* 0x00000004ff047292 */ /* 0x000fcc000f8e33ff */
[----:B------:R-:W-:-:S04]  /*2b70*/  IMAD.U32 R2, RZ, RZ, UR4 ;  /* 0x00000004ff027e24 */ /* 0x000fc8000f8e00ff */
[----:B------:R-:W2:Y:S02]  /*2b80*/  REDUX UR7, R2 ;  /* 0x00000000020773c4 */ /* 0x000ea40000000000 */
[----:B------:R3:W-:Y:S01]  /*2b90*/  UTCATOMSWS.AND URZ, UR4 ;  /* 0x0000000400ff79e3 */ /* 0x0007e20008000000 */
[----:B-1----:R-:W-:Y:S01]  /*2ba0*/  ISETP.EQ.U32.AND P0, PT, R0, UR5, PT ;  /* 0x0000000500007c0c */ /* 0x002fe2000bf02070 */
[----:B--2---:R-:W-:-:S12]  /*2bb0*/  IMAD.U32 R0, RZ, RZ, UR7 ;  /* 0x00000007ff007e24 */ /* 0x004fd8000f8e00ff */
[----:B------:R3:W-:Y:S01]  /*2bc0*/  @P0 ATOMS.AND RZ, [UR6], R0 ;  /* 0x00000000ffff098c */ /* 0x0007e2000a800006 */
[----:B------:R-:W-:Y:S05]  /*2bd0*/  BRA `(.L_x_76) ;  /* 0x0000000000147947 */ /* 0x000fea0003800000 */
.L_x_78:
[----:B------:R-:W-:-:S07]  /*2be0*/  MOV R2, 0x2c00 ;  /* 0x00002c0000027802 */ /* 0x000fce0000000f00 */
[----:B------:R-:W-:Y:S05]  /*2bf0*/  CALL.REL.NOINC `($__internal_0_$__cuda_sm10x_tcgen05_guardrail_trap_col_being_dealloced_not_returned_by_alloc) ;  /* 0x0000000000447944 */ /* 0x000fea0003c00000 */
[----:B------:R-:W-:Y:S05]  /*2c00*/  BRA `(.L_x_76) ;  /* 0x0000000000087947 */ /* 0x000fea0003800000 */
.L_x_77:
[----:B------:R-:W-:-:S07]  /*2c10*/  MOV R2, 0x2c30 ;  /* 0x00002c3000027802 */ /* 0x000fce0000000f00 */
[----:B------:R-:W-:Y:S05]  /*2c20*/  CALL.REL.NOINC `($__internal_2_$__cuda_sm10x_tcgen05_guardrail_trap_unallocated_columns_being_dealloced) ;  /* 0x0000000000507944 */ /* 0x000fea0003c00000 */
.L_x_76:
[----:B------:R-:W-:Y:S01]  /*2c30*/  NOP ;  /* 0x0000000000007918 */ /* 0x000fe20000000000 */
[----:B---3--:R-:W-:Y:S05]  /*2c40*/  EXIT ;  /* 0x000000000000794d */ /* 0x008fea0003800000 */
.L_x_61:
[----:B------:R-:W1:Y:S02]  /*2c50*/  SYNCS.PHASECHK.TRANS64.TRYWAIT P0, [UR8+0xc000], RZ ;  /* 0x00c000ffff0075a7 */ /* 0x000e640008001108 */
[----:B-1----:R-:W-:Y:S05]  /*2c60*/  @!P0 BRA `(.L_x_61) ;  /* 0xfffffffc00f88947 */ /* 0x002fea000383ffff */
[----:B------:R-:W-:Y:S05]  /*2c70*/  BRA `(.L_x_79) ;  /* 0xffffffec00e07947 */ /* 0x000fea000383ffff */
.L_x_63:
[----:B------:R-:W1:Y:S02]  /*2c80*/  SYNCS.PHASECHK.TRANS64.TRYWAIT P1, [UR8+0xc020], RZ ;  /* 0x00c020ffff0075a7 */ /* 0x000e640008021108 */
[----:B-1----:R-:W-:Y:S05]  /*2c90*/  @!P1 BRA `(.L_x_63) ;  /* 0xfffffffc00f89947 */ /* 0x002fea000383ffff */
[----:B------:R-:W-:Y:S05]  /*2ca0*/  BRA `(.L_x_80) ;  /* 0xfffffff000307947 */ /* 0x000fea000383ffff */
.L_x_64:
[----:B------:R-:W2:Y:S02]  /*2cb0*/  SYNCS.PHASECHK.TRANS64.TRYWAIT P0, [UR9+0xc000], R2 ;  /* 0x00c00002ff0075a7 */ /* 0x000ea40008001109 */
[----:B--2---:R-:W-:Y:S05]  /*2cc0*/  @!P0 BRA `(.L_x_64) ;  /* 0xfffffffc00f88947 */ /* 0x004fea000383ffff */
[----:B------:R-:W-:Y:S05]  /*2cd0*/  BRA `(.L_x_81) ;  /* 0xfffffff000b07947 */ /* 0x000fea000383ffff */
.L_x_66:
[----:B------:R-:W2:Y:S02]  /*2ce0*/  SYNCS.PHASECHK.TRANS64.TRYWAIT P0, [UR9+0xc020], R2 ;  /* 0x00c02002ff0075a7 */ /* 0x000ea40008001109 */
[----:B--2---:R-:W-:Y:S05]  /*2cf0*/  @!P0 BRA `(.L_x_66) ;  /* 0xfffffffc00f88947 */ /* 0x004fea000383ffff */
[----:B------:R-:W-:Y:S05]  /*2d00*/  BRA `(.L_x_82) ;  /* 0xfffffff000fc7947 */ /* 0x000fea000383ffff */
        .weak           $__internal_0_$__cuda_sm10x_tcgen05_guardrail_trap_col_being_dealloced_not_returned_by_alloc
        .type           $__internal_0_$__cuda_sm10x_tcgen05_guardrail_trap_col_being_dealloced_not_returned_by_alloc,@function
        .size           $__internal_0_$__cuda_sm10x_tcgen05_guardrail_trap_col_being_dealloced_not_returned_by_alloc,($__internal_1_$__cuda_sm10x_tcgen05_guardrail_trap_phase_invalid_during_alloc - $__internal_0_$__cuda_sm10x_tcgen05_guardrail_trap_col_being_dealloced_not_returned_by_alloc)
$__internal_0_$__cuda_sm10x_tcgen05_guardrail_trap_col_being_dealloced_not_returned_by_alloc:
[----:B------:R-:W-:Y:S05]  /*2d10*/  BPT.TRAP 0x1 ;  /* 0x000000040000795c */ /* 0x000fea0000300000 */
[----:B------:R-:W-:-:S04]  /*2d20*/  IMAD.MOV.U32 R3, RZ, RZ, 0x0 ;  /* 0x00000000ff037424 */ /* 0x000fc800078e00ff */
[----:B------:R-:W-:Y:S05]  /*2d30*/  RET.REL.NODEC R2 `(gluon_tcgen05) ;  /* 0xffffffd002b07950 */ /* 0x000fea0003c3ffff */
        .weak           $__internal_1_$__cuda_sm10x_tcgen05_guardrail_trap_phase_invalid_during_alloc
        .type           $__internal_1_$__cuda_sm10x_tcgen05_guardrail_trap_phase_invalid_during_alloc,@function
        .size           $__internal_1_$__cuda_sm10x_tcgen05_guardrail_trap_phase_invalid_during_alloc,($__internal_2_$__cuda_sm10x_tcgen05_guardrail_trap_unallocated_columns_being_dealloced - $__internal_1_$__cuda_sm10x_tcgen05_guardrail_trap_phase_invalid_during_alloc)
$__internal_1_$__cuda_sm10x_tcgen05_guardrail_trap_phase_invalid_during_alloc:
[----:B------:R-:W-:Y:S05]  /*2d40*/  BPT.TRAP 0x1 ;  /* 0x000000040000795c */ /* 0x000fea0000300000 */
[----:B------:R-:W-:-:S04]  /*2d50*/  IMAD.MOV.U32 R3, RZ, RZ, 0x0 ;  /* 0x00000000ff037424 */ /* 0x000fc800078e00ff */
[----:B------:R-:W-:Y:S05]  /*2d60*/  RET.REL.NODEC R2 `(gluon_tcgen05) ;  /* 0xffffffd002a47950 */ /* 0x000fea0003c3ffff */
        .weak           $__internal_2_$__cuda_sm10x_tcgen05_guardrail_trap_unallocated_columns_being_dealloced
        .type           $__internal_2_$__cuda_sm10x_tcgen05_guardrail_trap_unallocated_columns_being_dealloced,@function
        .size           $__internal_2_$__cuda_sm10x_tcgen05_guardrail_trap_unallocated_columns_being_dealloced,(.L_x_86 - $__internal_2_$__cuda_sm10x_tcgen05_guardrail_trap_unallocated_columns_being_dealloced)
$__internal_2_$__cuda_sm10x_tcgen05_guardrail_trap_unallocated_columns_being_dealloced:
[----:B------:R-:W-:Y:S05]  /*2d70*/  BPT.TRAP 0x1 ;  /* 0x000000040000795c */ /* 0x000fea0000300000 */
[----:B------:R-:W-:-:S04]  /*2d80*/  IMAD.MOV.U32 R3, RZ, RZ, 0x0 ;  /* 0x00000000ff037424 */ /* 0x000fc800078e00ff */
[----:B------:R-:W-:Y:S05]  /*2d90*/  RET.REL.NODEC R2 `(gluon_tcgen05) ;  /* 0xffffffd002987950 */ /* 0x000fea0003c3ffff */
.L_x_83:
[----:B------:R-:W-:-:S00]  /*2da0*/  BRA `(.L_x_83) ;  /* 0xfffffffc00fc7947 */ /* 0x000fc0000383ffff */
[----:B------:R-:W-:-:S00]  /*2db0*/  NOP ;  /* 0x0000000000007918 */ /* 0x000fc00000000000 */
        /* <DEDUP_REMOVED lines=12> */
.L_x_86:


//--------------------- .nv.shared.gluon_tcgen05  --------------------------
	.section	.nv.shared.gluon_tcgen05,"aw",@nobits
	.sectionflags	@""
	.align	16
	.zero		1024


//--------------------- .nv.shared.reserved.0     --------------------------
	.section	.nv.shared.reserved.0,"aw",@nobits
	.align	8
	.weak		__nv_reservedSMEM_offset_0_alias
	.size		__nv_reservedSMEM_offset_0_alias, 0, 64
	.other		__nv_reservedSMEM_offset_0_alias,@"STO_CUDA_RESERVED_SHARED STV_DEFAULT"
__nv_reservedSMEM_offset_0_alias:
	.zero		0
.nv.shared.reserved.0:
	.zero		64
	.weak		__nv_reservedSMEM_allocation_phase
	.type		__nv_reservedSMEM_allocation_phase,@object
	.size		__nv_reservedSMEM_allocation_phase,(.L_0 - __nv_reservedSMEM_allocation_phase)
__nv_reservedSMEM_allocation_phase:
	.zero		1
.L_0:
	.zero		7
	.weak		__nv_reservedSMEM_devtool_atexit_pc
	.type		__nv_reservedSMEM_devtool_atexit_pc,@object
	.size		__nv_reservedSMEM_devtool_atexit_pc,(__nv_reservedSMEM_allocation_mask - __nv_reservedSMEM_devtool_atexit_pc)
__nv_reservedSMEM_devtool_atexit_pc:
	.zero		8
	.weak		__nv_reservedSMEM_allocation_mask
	.type		__nv_reservedSMEM_allocation_mask,@object
	.size		__nv_reservedSMEM_allocation_mask,(.L_2 - __nv_reservedSMEM_allocation_mask)
__nv_reservedSMEM_allocation_mask:
	.zero		4
.L_2:


//--------------------- .nv.constant0.gluon_tcgen05 --------------------------
	.section	.nv.constant0.gluon_tcgen05,"a",@progbits
	.sectionflags	@""
	.align	4
.nv.constant0.gluon_tcgen05:
	.zero		976


//--------------------- SYMBOLS --------------------------

	.type		.nv.reservedSmem.offset0,@object
	.size		.nv.reservedSmem.offset0,0x4
	.type		.nv.reservedSmem.cap,@object
	.size		.nv.reservedSmem.cap,0x4
